//
// Generated by NVIDIA NVVM Compiler
//
// Compiler Build ID: CL-36424714
// Cuda compilation tools, release 13.0, V13.0.88
// Based on NVVM 20.0.0
//

.version 9.0
.target sm_100
.address_size 64

	// .globl	_Z10_1DstencilPdS_iiiiii
.func  (.param .b64 func_retval0) __internal_accurate_pow
()
;

.visible .entry _Z10_1DstencilPdS_iiiiii(
	.param .u64 .ptr .align 1 _Z10_1DstencilPdS_iiiiii_param_0,
	.param .u64 .ptr .align 1 _Z10_1DstencilPdS_iiiiii_param_1,
	.param .u32 _Z10_1DstencilPdS_iiiiii_param_2,
	.param .u32 _Z10_1DstencilPdS_iiiiii_param_3,
	.param .u32 _Z10_1DstencilPdS_iiiiii_param_4,
	.param .u32 _Z10_1DstencilPdS_iiiiii_param_5,
	.param .u32 _Z10_1DstencilPdS_iiiiii_param_6,
	.param .u32 _Z10_1DstencilPdS_iiiiii_param_7
)
{
	.reg .pred 	%p<37>;
	.reg .b32 	%r<126>;
	.reg .b64 	%rd<22>;
	.reg .b64 	%fd<151>;

	ld.param.u64 	%rd3, [_Z10_1DstencilPdS_iiiiii_param_0];
	ld.param.u32 	%r33, [_Z10_1DstencilPdS_iiiiii_param_2];
	ld.param.u32 	%r34, [_Z10_1DstencilPdS_iiiiii_param_3];
	ld.param.u32 	%r35, [_Z10_1DstencilPdS_iiiiii_param_4];
	ld.param.u32 	%r37, [_Z10_1DstencilPdS_iiiiii_param_6];
	ld.param.u32 	%r38, [_Z10_1DstencilPdS_iiiiii_param_7];
	cvta.to.global.u64 	%rd1, %rd3;
	mov.u32 	%r39, %tid.x;
	mov.u32 	%r40, %ctaid.x;
	mov.u32 	%r41, %ntid.x;
	mad.lo.s32 	%r1, %r40, %r41, %r39;
	rem.s32 	%r2, %r1, %r38;
	shl.b32 	%r42, %r33, 1;
	or.b32  	%r3, %r42, 1;
	setp.lt.s32 	%p1, %r33, 0;
	mov.f64 	%fd148, 0d0000000000000000;
	@%p1 bra 	$L__BB0_12;
	mov.f64 	%fd15, 0dBFF0000000000000;
	{
	.reg .b32 %temp; 
	mov.b64 	{%temp, %r43}, %fd15;
	}
	mov.f64 	%fd16, 0d3FF0000000000000;
	{
	.reg .b32 %temp; 
	mov.b64 	{%temp, %r44}, %fd16;
	}
	and.b32  	%r46, %r44, 2146435072;
	setp.eq.s32 	%p2, %r46, 1072693248;
	{ // callseq 0, 0
	.param .b64 retval0;
	call.uni (retval0), 
	__internal_accurate_pow, 
	(
	);
	ld.param.f64 	%fd17, [retval0];
	} // callseq 0
	setp.lt.s32 	%p3, %r43, 0;
	neg.f64 	%fd19, %fd17;
	selp.f64 	%fd20, %fd19, %fd17, %p2;
	selp.f64 	%fd1, %fd20, %fd17, %p3;
	shl.b32 	%r4, %r35, 1;
	or.b32  	%r5, %r4, 1;
	sub.s32 	%r47, %r5, %r35;
	add.s32 	%r6, %r2, %r47;
	add.s32 	%r48, %r38, -1;
	cvt.rn.f64.s32 	%fd2, %r48;
	or.b32  	%r49, %r34, %r35;
	setp.lt.s32 	%p4, %r49, 0;
	@%p4 bra 	$L__BB0_12;
	ld.param.u32 	%r116, [_Z10_1DstencilPdS_iiiiii_param_5];
	shl.b32 	%r50, %r34, 1;
	or.b32  	%r7, %r50, 1;
	min.s32 	%r51, %r5, 1;
	sub.s32 	%r52, %r4, %r51;
	add.s32 	%r53, %r52, 2;
	sub.s32 	%r8, %r5, %r51;
	add.s32 	%r54, %r4, %r51;
	sub.s32 	%r55, 2, %r54;
	and.b32  	%r9, %r55, 3;
	sub.s32 	%r56, %r2, %r35;
	add.s32 	%r10, %r56, 1;
	sub.s32 	%r57, %r2, %r38;
	sub.s32 	%r11, %r57, %r35;
	and.b32  	%r58, %r53, -4;
	neg.s32 	%r12, %r58;
	div.s32 	%r59, %r1, %r38;
	rem.s32 	%r13, %r59, %r37;
	mul.lo.s32 	%r60, %r38, %r37;
	div.s32 	%r61, %r1, %r60;
	rem.s32 	%r14, %r61, %r116;
	add.s32 	%r62, %r37, -1;
	cvt.rn.f64.s32 	%fd3, %r62;
	mov.f64 	%fd148, 0d0000000000000000;
	add.s32 	%r63, %r3, %r14;
	add.s32 	%r70, %r7, %r13;
	mov.u32 	%r118, %r3;
$L__BB0_3:
	ld.param.u32 	%r117, [_Z10_1DstencilPdS_iiiiii_param_5];
	add.s32 	%r64, %r33, %r118;
	sub.s32 	%r65, %r63, %r64;
	shr.u32 	%r66, %r65, 31;
	cvt.rn.f64.u32 	%fd22, %r66;
	cvt.rn.f64.s32 	%fd23, %r65;
	fma.rn.f64 	%fd24, %fd1, %fd23, 0d0000000000000000;
	add.f64 	%fd25, %fd24, 0dBFF0000000000000;
	mul.f64 	%fd26, %fd25, %fd22;
	setp.ge.s32 	%p5, %r65, %r117;
	selp.f64 	%fd27, 0d3FF0000000000000, 0d0000000000000000, %p5;
	sub.s32 	%r67, %r65, %r117;
	cvt.rn.f64.s32 	%fd28, %r67;
	add.s32 	%r68, %r117, -1;
	cvt.rn.f64.s32 	%fd29, %r68;
	fma.rn.f64 	%fd30, %fd1, %fd28, %fd29;
	fma.rn.f64 	%fd31, %fd30, %fd27, %fd26;
	setp.gt.s32 	%p6, %r65, -1;
	setp.lt.s32 	%p7, %r65, %r117;
	selp.f64 	%fd32, %fd23, 0d0000000000000000, %p7;
	selp.f64 	%fd33, %fd32, 0d0000000000000000, %p6;
	add.f64 	%fd34, %fd33, %fd31;
	cvt.rzi.s32.f64 	%r69, %fd34;
	mul.lo.s32 	%r16, %r69, %r37;
	mov.u32 	%r119, %r7;
$L__BB0_4:
	setp.lt.u32 	%p8, %r8, 3;
	add.s32 	%r71, %r34, %r119;
	sub.s32 	%r72, %r70, %r71;
	shr.u32 	%r73, %r72, 31;
	cvt.rn.f64.u32 	%fd35, %r73;
	cvt.rn.f64.s32 	%fd36, %r72;
	fma.rn.f64 	%fd37, %fd1, %fd36, 0d0000000000000000;
	add.f64 	%fd38, %fd37, 0dBFF0000000000000;
	mul.f64 	%fd39, %fd38, %fd35;
	setp.ge.s32 	%p9, %r72, %r37;
	selp.f64 	%fd40, 0d3FF0000000000000, 0d0000000000000000, %p9;
	sub.s32 	%r74, %r72, %r37;
	cvt.rn.f64.s32 	%fd41, %r74;
	fma.rn.f64 	%fd42, %fd1, %fd41, %fd3;
	fma.rn.f64 	%fd43, %fd42, %fd40, %fd39;
	setp.gt.s32 	%p10, %r72, -1;
	setp.lt.s32 	%p11, %r72, %r37;
	selp.f64 	%fd44, %fd36, 0d0000000000000000, %p11;
	selp.f64 	%fd45, %fd44, 0d0000000000000000, %p10;
	add.f64 	%fd46, %fd45, %fd43;
	cvt.rzi.s32.f64 	%r75, %fd46;
	add.s32 	%r76, %r75, %r16;
	mul.lo.s32 	%r18, %r76, %r38;
	mov.u32 	%r125, %r5;
	@%p8 bra 	$L__BB0_8;
	mov.u32 	%r120, %r12;
	mov.u32 	%r121, %r11;
	mov.u32 	%r122, %r10;
	mov.u32 	%r123, %r4;
$L__BB0_6:
	.pragma "nounroll";
	add.s32 	%r77, %r122, -1;
	shr.u32 	%r78, %r77, 31;
	cvt.rn.f64.u32 	%fd47, %r78;
	cvt.rn.f64.s32 	%fd48, %r77;
	fma.rn.f64 	%fd49, %fd1, %fd48, 0d0000000000000000;
	add.f64 	%fd50, %fd49, 0dBFF0000000000000;
	mul.f64 	%fd51, %fd50, %fd47;
	setp.ge.s32 	%p12, %r77, %r38;
	selp.f64 	%fd52, 0d3FF0000000000000, 0d0000000000000000, %p12;
	cvt.rn.f64.s32 	%fd53, %r121;
	fma.rn.f64 	%fd54, %fd1, %fd53, %fd2;
	fma.rn.f64 	%fd55, %fd54, %fd52, %fd51;
	setp.gt.s32 	%p13, %r77, -1;
	setp.lt.s32 	%p14, %r77, %r38;
	selp.f64 	%fd56, %fd48, 0d0000000000000000, %p14;
	selp.f64 	%fd57, %fd56, 0d0000000000000000, %p13;
	add.f64 	%fd58, %fd57, %fd55;
	cvt.rzi.s32.f64 	%r79, %fd58;
	add.s32 	%r80, %r79, %r18;
	mul.wide.s32 	%rd4, %r80, 8;
	add.s64 	%rd5, %rd1, %rd4;
	ld.global.f64 	%fd59, [%rd5];
	add.f64 	%fd60, %fd148, %fd59;
	add.s32 	%r81, %r122, 2;
	shr.u32 	%r82, %r122, 31;
	cvt.rn.f64.u32 	%fd61, %r82;
	cvt.rn.f64.s32 	%fd62, %r122;
	fma.rn.f64 	%fd63, %fd1, %fd62, 0d0000000000000000;
	add.f64 	%fd64, %fd63, 0dBFF0000000000000;
	mul.f64 	%fd65, %fd64, %fd61;
	setp.ge.s32 	%p15, %r122, %r38;
	selp.f64 	%fd66, 0d3FF0000000000000, 0d0000000000000000, %p15;
	add.s32 	%r83, %r121, 1;
	cvt.rn.f64.s32 	%fd67, %r83;
	fma.rn.f64 	%fd68, %fd1, %fd67, %fd2;
	fma.rn.f64 	%fd69, %fd68, %fd66, %fd65;
	setp.gt.s32 	%p16, %r122, -1;
	setp.lt.s32 	%p17, %r122, %r38;
	selp.f64 	%fd70, %fd62, 0d0000000000000000, %p17;
	selp.f64 	%fd71, %fd70, 0d0000000000000000, %p16;
	add.f64 	%fd72, %fd71, %fd69;
	cvt.rzi.s32.f64 	%r84, %fd72;
	add.s32 	%r85, %r84, %r18;
	mul.wide.s32 	%rd6, %r85, 8;
	add.s64 	%rd7, %rd1, %rd6;
	ld.global.f64 	%fd73, [%rd7];
	add.f64 	%fd74, %fd60, %fd73;
	add.s32 	%r86, %r122, 1;
	shr.u32 	%r87, %r86, 31;
	cvt.rn.f64.u32 	%fd75, %r87;
	cvt.rn.f64.s32 	%fd76, %r86;
	fma.rn.f64 	%fd77, %fd1, %fd76, 0d0000000000000000;
	add.f64 	%fd78, %fd77, 0dBFF0000000000000;
	mul.f64 	%fd79, %fd78, %fd75;
	setp.ge.s32 	%p18, %r86, %r38;
	selp.f64 	%fd80, 0d3FF0000000000000, 0d0000000000000000, %p18;
	add.s32 	%r88, %r121, 2;
	cvt.rn.f64.s32 	%fd81, %r88;
	fma.rn.f64 	%fd82, %fd1, %fd81, %fd2;
	fma.rn.f64 	%fd83, %fd82, %fd80, %fd79;
	setp.gt.s32 	%p19, %r86, -1;
	setp.lt.s32 	%p20, %r86, %r38;
	selp.f64 	%fd84, %fd76, 0d0000000000000000, %p20;
	selp.f64 	%fd85, %fd84, 0d0000000000000000, %p19;
	add.f64 	%fd86, %fd85, %fd83;
	cvt.rzi.s32.f64 	%r89, %fd86;
	add.s32 	%r90, %r89, %r18;
	mul.wide.s32 	%rd8, %r90, 8;
	add.s64 	%rd9, %rd1, %rd8;
	ld.global.f64 	%fd87, [%rd9];
	add.f64 	%fd88, %fd74, %fd87;
	shr.u32 	%r91, %r81, 31;
	cvt.rn.f64.u32 	%fd89, %r91;
	cvt.rn.f64.s32 	%fd90, %r81;
	fma.rn.f64 	%fd91, %fd1, %fd90, 0d0000000000000000;
	add.f64 	%fd92, %fd91, 0dBFF0000000000000;
	mul.f64 	%fd93, %fd92, %fd89;
	setp.ge.s32 	%p21, %r81, %r38;
	selp.f64 	%fd94, 0d3FF0000000000000, 0d0000000000000000, %p21;
	add.s32 	%r92, %r121, 3;
	cvt.rn.f64.s32 	%fd95, %r92;
	fma.rn.f64 	%fd96, %fd1, %fd95, %fd2;
	fma.rn.f64 	%fd97, %fd96, %fd94, %fd93;
	setp.gt.s32 	%p22, %r81, -1;
	setp.lt.s32 	%p23, %r81, %r38;
	selp.f64 	%fd98, %fd90, 0d0000000000000000, %p23;
	selp.f64 	%fd99, %fd98, 0d0000000000000000, %p22;
	add.f64 	%fd100, %fd99, %fd97;
	cvt.rzi.s32.f64 	%r93, %fd100;
	add.s32 	%r94, %r93, %r18;
	mul.wide.s32 	%rd10, %r94, 8;
	add.s64 	%rd11, %rd1, %rd10;
	ld.global.f64 	%fd101, [%rd11];
	add.f64 	%fd148, %fd88, %fd101;
	add.s32 	%r123, %r123, -4;
	add.s32 	%r122, %r122, 4;
	add.s32 	%r121, %r121, 4;
	add.s32 	%r120, %r120, 4;
	setp.ne.s32 	%p24, %r120, 0;
	@%p24 bra 	$L__BB0_6;
	add.s32 	%r125, %r123, 1;
$L__BB0_8:
	setp.eq.s32 	%p25, %r9, 1;
	@%p25 bra 	$L__BB0_10;
	sub.s32 	%r95, %r6, %r125;
	shr.u32 	%r96, %r95, 31;
	cvt.rn.f64.u32 	%fd102, %r96;
	cvt.rn.f64.s32 	%fd103, %r95;
	fma.rn.f64 	%fd104, %fd1, %fd103, 0d0000000000000000;
	add.f64 	%fd105, %fd104, 0dBFF0000000000000;
	mul.f64 	%fd106, %fd105, %fd102;
	setp.ge.s32 	%p26, %r95, %r38;
	selp.f64 	%fd107, 0d3FF0000000000000, 0d0000000000000000, %p26;
	sub.s32 	%r97, %r95, %r38;
	cvt.rn.f64.s32 	%fd108, %r97;
	fma.rn.f64 	%fd109, %fd1, %fd108, %fd2;
	fma.rn.f64 	%fd110, %fd109, %fd107, %fd106;
	setp.gt.s32 	%p27, %r95, -1;
	setp.lt.s32 	%p28, %r95, %r38;
	selp.f64 	%fd111, %fd103, 0d0000000000000000, %p28;
	selp.f64 	%fd112, %fd111, 0d0000000000000000, %p27;
	add.f64 	%fd113, %fd112, %fd110;
	cvt.rzi.s32.f64 	%r98, %fd113;
	add.s32 	%r99, %r98, %r18;
	mul.wide.s32 	%rd12, %r99, 8;
	add.s64 	%rd13, %rd1, %rd12;
	ld.global.f64 	%fd114, [%rd13];
	add.f64 	%fd115, %fd148, %fd114;
	add.s32 	%r100, %r95, 1;
	shr.u32 	%r101, %r100, 31;
	cvt.rn.f64.u32 	%fd116, %r101;
	cvt.rn.f64.s32 	%fd117, %r100;
	fma.rn.f64 	%fd118, %fd1, %fd117, 0d0000000000000000;
	add.f64 	%fd119, %fd118, 0dBFF0000000000000;
	mul.f64 	%fd120, %fd119, %fd116;
	setp.ge.s32 	%p29, %r100, %r38;
	selp.f64 	%fd121, 0d3FF0000000000000, 0d0000000000000000, %p29;
	sub.s32 	%r102, %r100, %r38;
	cvt.rn.f64.s32 	%fd122, %r102;
	fma.rn.f64 	%fd123, %fd1, %fd122, %fd2;
	fma.rn.f64 	%fd124, %fd123, %fd121, %fd120;
	setp.gt.s32 	%p30, %r100, -1;
	setp.lt.s32 	%p31, %r100, %r38;
	selp.f64 	%fd125, %fd117, 0d0000000000000000, %p31;
	selp.f64 	%fd126, %fd125, 0d0000000000000000, %p30;
	add.f64 	%fd127, %fd126, %fd124;
	cvt.rzi.s32.f64 	%r103, %fd127;
	add.s32 	%r104, %r103, %r18;
	mul.wide.s32 	%rd14, %r104, 8;
	add.s64 	%rd15, %rd1, %rd14;
	ld.global.f64 	%fd128, [%rd15];
	add.f64 	%fd148, %fd115, %fd128;
	add.s32 	%r125, %r125, -2;
$L__BB0_10:
	sub.s32 	%r105, %r6, %r125;
	shr.u32 	%r106, %r105, 31;
	cvt.rn.f64.u32 	%fd129, %r106;
	cvt.rn.f64.s32 	%fd130, %r105;
	fma.rn.f64 	%fd131, %fd1, %fd130, 0d0000000000000000;
	add.f64 	%fd132, %fd131, 0dBFF0000000000000;
	mul.f64 	%fd133, %fd132, %fd129;
	setp.ge.s32 	%p32, %r105, %r38;
	selp.f64 	%fd134, 0d3FF0000000000000, 0d0000000000000000, %p32;
	sub.s32 	%r107, %r105, %r38;
	cvt.rn.f64.s32 	%fd135, %r107;
	fma.rn.f64 	%fd136, %fd1, %fd135, %fd2;
	fma.rn.f64 	%fd137, %fd136, %fd134, %fd133;
	setp.gt.s32 	%p33, %r105, -1;
	setp.lt.s32 	%p34, %r105, %r38;
	selp.f64 	%fd138, %fd130, 0d0000000000000000, %p34;
	selp.f64 	%fd139, %fd138, 0d0000000000000000, %p33;
	add.f64 	%fd140, %fd139, %fd137;
	cvt.rzi.s32.f64 	%r108, %fd140;
	add.s32 	%r109, %r108, %r18;
	mul.wide.s32 	%rd16, %r109, 8;
	add.s64 	%rd17, %rd1, %rd16;
	ld.global.f64 	%fd141, [%rd17];
	add.f64 	%fd148, %fd148, %fd141;
	add.s32 	%r31, %r119, -1;
	setp.gt.s32 	%p35, %r119, 1;
	mov.u32 	%r119, %r31;
	@%p35 bra 	$L__BB0_4;
	add.s32 	%r32, %r118, -1;
	setp.gt.s32 	%p36, %r118, 1;
	mov.u32 	%r118, %r32;
	@%p36 bra 	$L__BB0_3;
$L__BB0_12:
	ld.param.u64 	%rd21, [_Z10_1DstencilPdS_iiiiii_param_1];
	cvta.to.global.u64 	%rd18, %rd21;
	mul.lo.s32 	%r110, %r34, %r3;
	shl.b32 	%r111, %r110, 1;
	add.s32 	%r112, %r111, %r3;
	mul.lo.s32 	%r113, %r35, %r112;
	shl.b32 	%r114, %r113, 1;
	add.s32 	%r115, %r114, %r112;
	cvt.rn.f64.s32 	%fd142, %r115;
	div.rn.f64 	%fd143, %fd148, %fd142;
	mul.wide.s32 	%rd19, %r1, 8;
	add.s64 	%rd20, %rd18, %rd19;
	st.global.f64 	[%rd20], %fd143;
	ret;

}
.func  (.param .b64 func_retval0) __internal_accurate_pow()
{
	.reg .pred 	%p<8>;
	.reg .b32 	%r<44>;
	.reg .b32 	%f<3>;
	.reg .b64 	%fd<108>;

	mov.f64 	%fd10, 0d3FF0000000000000;
	{
	.reg .b32 %temp; 
	mov.b64 	{%temp, %r1}, %fd10;
	}
	{
	.reg .b32 %temp; 
	mov.b64 	{%r2, %temp}, %fd10;
	}
	shr.u32 	%r10, %r1, 20;
	setp.lt.u32 	%p1, %r1, 1048576;
	mov.f64 	%fd11, 0d4350000000000000;
	{
	.reg .b32 %temp; 
	mov.b64 	{%temp, %r11}, %fd11;
	}
	{
	.reg .b32 %temp; 
	mov.b64 	{%r12, %temp}, %fd11;
	}
	shr.u32 	%r13, %r11, 20;
	add.s32 	%r14, %r13, -54;
	selp.b32 	%r15, %r12, %r2, %p1;
	selp.b32 	%r16, %r11, %r1, %p1;
	selp.b32 	%r3, %r14, %r10, %p1;
	add.s32 	%r43, %r3, -1023;
	and.b32  	%r17, %r16, -2146435073;
	or.b32  	%r18, %r17, 1072693248;
	mov.b64 	%fd106, {%r15, %r18};
	setp.lt.u32 	%p2, %r18, 1073127583;
	@%p2 bra 	$L__BB1_2;
	{
	.reg .b32 %temp; 
	mov.b64 	{%r19, %temp}, %fd106;
	}
	{
	.reg .b32 %temp; 
	mov.b64 	{%temp, %r20}, %fd106;
	}
	add.s32 	%r21, %r20, -1048576;
	mov.b64 	%fd106, {%r19, %r21};
	add.s32 	%r43, %r3, -1022;
$L__BB1_2:
	add.f64 	%fd12, %fd106, 0dBFF0000000000000;
	add.f64 	%fd13, %fd106, 0d3FF0000000000000;
	rcp.approx.ftz.f64 	%fd14, %fd13;
	neg.f64 	%fd15, %fd13;
	fma.rn.f64 	%fd16, %fd15, %fd14, 0d3FF0000000000000;
	fma.rn.f64 	%fd17, %fd16, %fd16, %fd16;
	fma.rn.f64 	%fd18, %fd17, %fd14, %fd14;
	mul.f64 	%fd19, %fd12, %fd18;
	fma.rn.f64 	%fd20, %fd12, %fd18, %fd19;
	mul.f64 	%fd21, %fd20, %fd20;
	fma.rn.f64 	%fd22, %fd21, 0d3EB0F5FF7D2CAFE2, 0d3ED0F5D241AD3B5A;
	fma.rn.f64 	%fd23, %fd22, %fd21, 0d3EF3B20A75488A3F;
	fma.rn.f64 	%fd24, %fd23, %fd21, 0d3F1745CDE4FAECD5;
	fma.rn.f64 	%fd25, %fd24, %fd21, 0d3F3C71C7258A578B;
	fma.rn.f64 	%fd26, %fd25, %fd21, 0d3F6249249242B910;
	fma.rn.f64 	%fd27, %fd26, %fd21, 0d3F89999999999DFB;
	sub.f64 	%fd28, %fd12, %fd20;
	add.f64 	%fd29, %fd28, %fd28;
	neg.f64 	%fd30, %fd20;
	fma.rn.f64 	%fd31, %fd30, %fd12, %fd29;
	mul.f64 	%fd32, %fd18, %fd31;
	fma.rn.f64 	%fd33, %fd21, %fd27, 0d3FB5555555555555;
	mov.f64 	%fd34, 0d3FB5555555555555;
	sub.f64 	%fd35, %fd34, %fd33;
	fma.rn.f64 	%fd36, %fd21, %fd27, %fd35;
	add.f64 	%fd37, %fd36, 0dBC46A4CB00B9E7B0;
	add.f64 	%fd38, %fd33, %fd37;
	sub.f64 	%fd39, %fd33, %fd38;
	add.f64 	%fd40, %fd37, %fd39;
	mul.rn.f64 	%fd41, %fd20, %fd20;
	neg.f64 	%fd42, %fd41;
	fma.rn.f64 	%fd43, %fd20, %fd20, %fd42;
	{
	.reg .b32 %temp; 
	mov.b64 	{%r22, %temp}, %fd32;
	}
	{
	.reg .b32 %temp; 
	mov.b64 	{%temp, %r23}, %fd32;
	}
	add.s32 	%r24, %r23, 1048576;
	mov.b64 	%fd44, {%r22, %r24};
	fma.rn.f64 	%fd45, %fd20, %fd44, %fd43;
	mul.rn.f64 	%fd46, %fd41, %fd20;
	neg.f64 	%fd47, %fd46;
	fma.rn.f64 	%fd48, %fd41, %fd20, %fd47;
	fma.rn.f64 	%fd49, %fd41, %fd32, %fd48;
	fma.rn.f64 	%fd50, %fd45, %fd20, %fd49;
	mul.rn.f64 	%fd51, %fd38, %fd46;
	neg.f64 	%fd52, %fd51;
	fma.rn.f64 	%fd53, %fd38, %fd46, %fd52;
	fma.rn.f64 	%fd54, %fd38, %fd50, %fd53;
	fma.rn.f64 	%fd55, %fd40, %fd46, %fd54;
	add.f64 	%fd56, %fd51, %fd55;
	sub.f64 	%fd57, %fd51, %fd56;
	add.f64 	%fd58, %fd55, %fd57;
	add.f64 	%fd59, %fd20, %fd56;
	sub.f64 	%fd60, %fd20, %fd59;
	add.f64 	%fd61, %fd56, %fd60;
	add.f64 	%fd62, %fd58, %fd61;
	add.f64 	%fd63, %fd32, %fd62;
	add.f64 	%fd64, %fd59, %fd63;
	sub.f64 	%fd65, %fd59, %fd64;
	add.f64 	%fd66, %fd63, %fd65;
	xor.b32  	%r25, %r43, -2147483648;
	mov.b32 	%r26, 1127219200;
	mov.b64 	%fd67, {%r25, %r26};
	mov.b32 	%r27, -2147483648;
	mov.b64 	%fd68, {%r27, %r26};
	sub.f64 	%fd69, %fd67, %fd68;
	fma.rn.f64 	%fd70, %fd69, 0d3FE62E42FEFA39EF, %fd64;
	fma.rn.f64 	%fd71, %fd69, 0dBFE62E42FEFA39EF, %fd70;
	sub.f64 	%fd72, %fd71, %fd64;
	sub.f64 	%fd73, %fd66, %fd72;
	fma.rn.f64 	%fd74, %fd69, 0d3C7ABC9E3B39803F, %fd73;
	add.f64 	%fd75, %fd70, %fd74;
	sub.f64 	%fd76, %fd70, %fd75;
	add.f64 	%fd77, %fd74, %fd76;
	shl.b32 	%r28, %r1, 1;
	setp.gt.u32 	%p3, %r28, -33554433;
	and.b32  	%r29, %r1, -15728641;
	selp.b32 	%r30, %r29, %r1, %p3;
	mov.b64 	%fd78, {%r2, %r30};
	mul.rn.f64 	%fd79, %fd75, %fd78;
	neg.f64 	%fd80, %fd79;
	fma.rn.f64 	%fd81, %fd75, %fd78, %fd80;
	fma.rn.f64 	%fd82, %fd77, %fd78, %fd81;
	add.f64 	%fd4, %fd79, %fd82;
	sub.f64 	%fd83, %fd79, %fd4;
	add.f64 	%fd5, %fd82, %fd83;
	fma.rn.f64 	%fd84, %fd4, 0d3FF71547652B82FE, 0d4338000000000000;
	{
	.reg .b32 %temp; 
	mov.b64 	{%r7, %temp}, %fd84;
	}
	mov.f64 	%fd85, 0dC338000000000000;
	add.rn.f64 	%fd86, %fd84, %fd85;
	fma.rn.f64 	%fd87, %fd86, 0dBFE62E42FEFA39EF, %fd4;
	fma.rn.f64 	%fd88, %fd86, 0dBC7ABC9E3B39803F, %fd87;
	fma.rn.f64 	%fd89, %fd88, 0d3E5ADE1569CE2BDF, 0d3E928AF3FCA213EA;
	fma.rn.f64 	%fd90, %fd89, %fd88, 0d3EC71DEE62401315;
	fma.rn.f64 	%fd91, %fd90, %fd88, 0d3EFA01997C89EB71;
	fma.rn.f64 	%fd92, %fd91, %fd88, 0d3F2A01A014761F65;
	fma.rn.f64 	%fd93, %fd92, %fd88, 0d3F56C16C1852B7AF;
	fma.rn.f64 	%fd94, %fd93, %fd88, 0d3F81111111122322;
	fma.rn.f64 	%fd95, %fd94, %fd88, 0d3FA55555555502A1;
	fma.rn.f64 	%fd96, %fd95, %fd88, 0d3FC5555555555511;
	fma.rn.f64 	%fd97, %fd96, %fd88, 0d3FE000000000000B;
	fma.rn.f64 	%fd98, %fd97, %fd88, 0d3FF0000000000000;
	fma.rn.f64 	%fd99, %fd98, %fd88, 0d3FF0000000000000;
	{
	.reg .b32 %temp; 
	mov.b64 	{%r8, %temp}, %fd99;
	}
	{
	.reg .b32 %temp; 
	mov.b64 	{%temp, %r9}, %fd99;
	}
	shl.b32 	%r31, %r7, 20;
	add.s32 	%r32, %r31, %r9;
	mov.b64 	%fd107, {%r8, %r32};
	{
	.reg .b32 %temp; 
	mov.b64 	{%temp, %r33}, %fd4;
	}
	mov.b32 	%f2, %r33;
	abs.f32 	%f1, %f2;
	setp.lt.f32 	%p4, %f1, 0f4086232B;
	@%p4 bra 	$L__BB1_5;
	setp.lt.f64 	%p5, %fd4, 0d0000000000000000;
	add.f64 	%fd100, %fd4, 0d7FF0000000000000;
	selp.f64 	%fd107, 0d0000000000000000, %fd100, %p5;
	setp.geu.f32 	%p6, %f1, 0f40874800;
	@%p6 bra 	$L__BB1_5;
	shr.u32 	%r34, %r7, 31;
	add.s32 	%r35, %r7, %r34;
	shr.s32 	%r36, %r35, 1;
	shl.b32 	%r37, %r36, 20;
	add.s32 	%r38, %r9, %r37;
	mov.b64 	%fd101, {%r8, %r38};
	sub.s32 	%r39, %r7, %r36;
	shl.b32 	%r40, %r39, 20;
	add.s32 	%r41, %r40, 1072693248;
	mov.b32 	%r42, 0;
	mov.b64 	%fd102, {%r42, %r41};
	mul.f64 	%fd107, %fd102, %fd101;
$L__BB1_5:
	abs.f64 	%fd103, %fd107;
	setp.eq.f64 	%p7, %fd103, 0d7FF0000000000000;
	fma.rn.f64 	%fd104, %fd107, %fd5, %fd107;
	selp.f64 	%fd105, %fd107, %fd104, %p7;
	st.param.f64 	[func_retval0], %fd105;
	ret;

}


// ===== COMPILED SASS (sm_100) =====

	.target	sm_100

	.elftype	@"ET_EXEC"


//--------------------- .note.nv.tkinfo           --------------------------
	.section	.note.nv.tkinfo,"",@"SHT_NOTE"
	.sectionflags	@"SHF_NOTE_NV_TKINFO"
	.tkinfo
        /*0018*/ 	.word	0x00000002
        /*0030*/ 	.string	""
        /*0030*/ 	.string	"ptxas"
        /*0030*/ 	.string	"Cuda compilation tools, release 13.0, V13.0.88"
        /*0030*/ 	.string	"Build cuda_13.0.r13.0/compiler.36424714_0"
        /*0030*/ 	.string	"-arch sm_100 -m 64 "



//--------------------- .note.nv.cuinfo           --------------------------
	.section	.note.nv.cuinfo,"",@"SHT_NOTE"
	.sectionflags	@"SHF_NOTE_NV_CUINFO"
        /*0018*/ 	.short	0x0002
        /*001a*/ 	.short	0x0064
        /*001c*/ 	.short	0x0082
	.zero		2


//--------------------- .nv.info                  --------------------------
	.section	.nv.info,"",@"SHT_CUDA_INFO"
	.align	4


	//----- nvinfo : EIATTR_REGCOUNT
	.align		4
        /*0000*/ 	.byte	0x04, 0x2f
        /*0002*/ 	.short	(.L_1 - .L_0)
	.align		4
.L_0:
        /*0004*/ 	.word	index@(_Z10_1DstencilPdS_iiiiii)
        /*0008*/ 	.word	0x00000020


	//----- nvinfo : EIATTR_FRAME_SIZE
	.align		4
.L_1:
        /*000c*/ 	.byte	0x04, 0x11
        /*000e*/ 	.short	(.L_3 - .L_2)
	.align		4
.L_2:
        /*0010*/ 	.word	index@($_Z10_1DstencilPdS_iiiiii$__internal_accurate_pow)
        /*0014*/ 	.word	0x00000000


	//----- nvinfo : EIATTR_FRAME_SIZE
	.align		4
.L_3:
        /*0018*/ 	.byte	0x04, 0x11
        /*001a*/ 	.short	(.L_5 - .L_4)
	.align		4
.L_4:
        /*001c*/ 	.word	index@($__internal_0_$__cuda_sm20_div_rn_f64_full)
        /*0020*/ 	.word	0x00000000


	//----- nvinfo : EIATTR_FRAME_SIZE
	.align		4
.L_5:
        /*0024*/ 	.byte	0x04, 0x11
        /*0026*/ 	.short	(.L_7 - .L_6)
	.align		4
.L_6:
        /*0028*/ 	.word	index@(_Z10_1DstencilPdS_iiiiii)
        /*002c*/ 	.word	0x00000000


	//----- nvinfo : EIATTR_MIN_STACK_SIZE
	.align		4
.L_7:
        /*0030*/ 	.byte	0x04, 0x12
        /*0032*/ 	.short	(.L_9 - .L_8)
	.align		4
.L_8:
        /*0034*/ 	.word	index@(_Z10_1DstencilPdS_iiiiii)
        /*0038*/ 	.word	0x00000000
.L_9:


//--------------------- .nv.compat                --------------------------
	.section	.nv.compat,"",@"SHT_CUDA_COMPAT_INFO"
	.align	4
        /*0000*/ 	.byte	0x02, 0x09, 0x00, 0x00, 0x02, 0x02, 0x01, 0x00, 0x02, 0x05, 0x05, 0x00, 0x03, 0x07, 0x01, 0x01
        /*0010*/ 	.byte	0x02, 0x03, 0x00, 0x00, 0x02, 0x06, 0x01, 0x00, 0x04, 0x0b, 0x08, 0x00, 0x01, 0x00, 0x00, 0x00
        /*0020*/ 	.byte	0x00, 0x00, 0x00, 0x00


//--------------------- .nv.info._Z10_1DstencilPdS_iiiiii --------------------------
	.section	.nv.info._Z10_1DstencilPdS_iiiiii,"",@"SHT_CUDA_INFO"
	.sectionflags	@""
	.align	4


	//----- nvinfo : EIATTR_CUDA_API_VERSION
	.align		4
        /*0000*/ 	.byte	0x04, 0x37
        /*0002*/ 	.short	(.L_11 - .L_10)
.L_10:
        /*0004*/ 	.word	0x00000082


	//----- nvinfo : EIATTR_KPARAM_INFO
	.align		4
.L_11:
        /*0008*/ 	.byte	0x04, 0x17
        /*000a*/ 	.short	(.L_13 - .L_12)
.L_12:
        /*000c*/ 	.word	0x00000000
        /*0010*/ 	.short	0x0007
        /*0012*/ 	.short	0x0024
        /*0014*/ 	.byte	0x00, 0xf0, 0x11, 0x00


	//----- nvinfo : EIATTR_KPARAM_INFO
	.align		4
.L_13:
        /*0018*/ 	.byte	0x04, 0x17
        /*001a*/ 	.short	(.L_15 - .L_14)
.L_14:
        /*001c*/ 	.word	0x00000000
        /*0020*/ 	.short	0x0006
        /*0022*/ 	.short	0x0020
        /*0024*/ 	.byte	0x00, 0xf0, 0x11, 0x00


	//----- nvinfo : EIATTR_KPARAM_INFO
	.align		4
.L_15:
        /*0028*/ 	.byte	0x04, 0x17
        /*002a*/ 	.short	(.L_17 - .L_16)
.L_16:
        /*002c*/ 	.word	0x00000000
        /*0030*/ 	.short	0x0005
        /*0032*/ 	.short	0x001c
        /*0034*/ 	.byte	0x00, 0xf0, 0x11, 0x00


	//----- nvinfo : EIATTR_KPARAM_INFO
	.align		4
.L_17:
        /*0038*/ 	.byte	0x04, 0x17
        /*003a*/ 	.short	(.L_19 - .L_18)
.L_18:
        /*003c*/ 	.word	0x00000000
        /*0040*/ 	.short	0x0004
        /*0042*/ 	.short	0x0018
        /*0044*/ 	.byte	0x00, 0xf0, 0x11, 0x00


	//----- nvinfo : EIATTR_KPARAM_INFO
	.align		4
.L_19:
        /*0048*/ 	.byte	0x04, 0x17
        /*004a*/ 	.short	(.L_21 - .L_20)
.L_20:
        /*004c*/ 	.word	0x00000000
        /*0050*/ 	.short	0x0003
        /*0052*/ 	.short	0x0014
        /*0054*/ 	.byte	0x00, 0xf0, 0x11, 0x00


	//----- nvinfo : EIATTR_KPARAM_INFO
	.align		4
.L_21:
        /*0058*/ 	.byte	0x04, 0x17
        /*005a*/ 	.short	(.L_23 - .L_22)
.L_22:
        /*005c*/ 	.word	0x00000000
        /*0060*/ 	.short	0x0002
        /*0062*/ 	.short	0x0010
        /*0064*/ 	.byte	0x00, 0xf0, 0x11, 0x00


	//----- nvinfo : EIATTR_KPARAM_INFO
	.align		4
.L_23:
        /*0068*/ 	.byte	0x04, 0x17
        /*006a*/ 	.short	(.L_25 - .L_24)
.L_24:
        /*006c*/ 	.word	0x00000000
        /*0070*/ 	.short	0x0001
        /*0072*/ 	.short	0x0008
        /*0074*/ 	.byte	0x00, 0xf5, 0x21, 0x00


	//----- nvinfo : EIATTR_KPARAM_INFO
	.align		4
.L_25:
        /*0078*/ 	.byte	0x04, 0x17
        /*007a*/ 	.short	(.L_27 - .L_26)
.L_26:
        /*007c*/ 	.word	0x00000000
        /*0080*/ 	.short	0x0000
        /*0082*/ 	.short	0x0000
        /*0084*/ 	.byte	0x00, 0xf5, 0x21, 0x00


	//----- nvinfo : EIATTR_SPARSE_MMA_MASK
	.align		4
.L_27:
        /*0088*/ 	.byte	0x03, 0x50
        /*008a*/ 	.short	0x0000


	//----- nvinfo : EIATTR_MAXREG_COUNT
	.align		4
        /*008c*/ 	.byte	0x03, 0x1b
        /*008e*/ 	.short	0x00ff


	//----- nvinfo : EIATTR_MERCURY_ISA_VERSION
	.align		4
        /*0090*/ 	.byte	0x03, 0x5f
        /*0092*/ 	.short	0x0101


	//----- nvinfo : EIATTR_VRC_CTA_INIT_COUNT
	.align		4
        /*0094*/ 	.byte	0x02, 0x4a
	.zero		1
	.zero		1


	//----- nvinfo : EIATTR_EXIT_INSTR_OFFSETS
	.align		4
        /*0098*/ 	.byte	0x04, 0x1c
        /*009a*/ 	.short	(.L_29 - .L_28)


	//   ....[0]....
.L_28:
        /*009c*/ 	.word	0x00001cc0


	//----- nvinfo : EIATTR_CRS_STACK_SIZE
	.align		4
.L_29:
        /*00a0*/ 	.byte	0x04, 0x1e
        /*00a2*/ 	.short	(.L_31 - .L_30)
.L_30:
        /*00a4*/ 	.word	0x00000000


	//----- nvinfo : EIATTR_CBANK_PARAM_SIZE
	.align		4
.L_31:
        /*00a8*/ 	.byte	0x03, 0x19
        /*00aa*/ 	.short	0x0028


	//----- nvinfo : EIATTR_PARAM_CBANK
	.align		4
        /*00ac*/ 	.byte	0x04, 0x0a
        /*00ae*/ 	.short	(.L_33 - .L_32)
	.align		4
.L_32:
        /*00b0*/ 	.word	index@(.nv.constant0._Z10_1DstencilPdS_iiiiii)
        /*00b4*/ 	.short	0x0380
        /*00b6*/ 	.short	0x0028


	//----- nvinfo : EIATTR_SW_WAR
	.align		4
.L_33:
        /*00b8*/ 	.byte	0x04, 0x36
        /*00ba*/ 	.short	(.L_35 - .L_34)
.L_34:
        /*00bc*/ 	.word	0x00000008
.L_35:


//--------------------- .nv.callgraph             --------------------------
	.section	.nv.callgraph,"",@"SHT_CUDA_CALLGRAPH"
	.align	4
	.sectionentsize	8
	.align		4
        /*0000*/ 	.word	0x00000000
	.align		4
        /*0004*/ 	.word	0xffffffff
	.align		4
        /*0008*/ 	.word	0x00000000
	.align		4
        /*000c*/ 	.word	0xfffffffe
	.align		4
        /*0010*/ 	.word	0x00000000
	.align		4
        /*0014*/ 	.word	0xfffffffd
	.align		4
        /*0018*/ 	.word	0x00000000
	.align		4
        /*001c*/ 	.word	0xfffffffc


//--------------------- .text._Z10_1DstencilPdS_iiiiii --------------------------
	.section	.text._Z10_1DstencilPdS_iiiiii,"ax",@progbits
	.align	128
        .global         _Z10_1DstencilPdS_iiiiii
        .type           _Z10_1DstencilPdS_iiiiii,@function
        .size           _Z10_1DstencilPdS_iiiiii,(.L_x_16 - _Z10_1DstencilPdS_iiiiii)
        .other          _Z10_1DstencilPdS_iiiiii,@"STO_CUDA_ENTRY STV_DEFAULT"
_Z10_1DstencilPdS_iiiiii:
.text._Z10_1DstencilPdS_iiiiii:
[----:B------:R-:W-:Y:S08]  /*0000*/  LDC R1, c[0x0][0x37c] ;  /* 0x0000df00ff017b82 */ /* 0x000ff00000000800 */
[----:B------:R-:W0:Y:S01]  /*0010*/  LDC R8, c[0x0][0x3a4] ;  /* 0x0000e900ff087b82 */ /* 0x000e220000000800 */
[----:B------:R-:W1:Y:S01]  /*0020*/  S2R R0, SR_TID.X ;  /* 0x0000000000007919 */ /* 0x000e620000002100 */
[----:B------:R-:W-:Y:S01]  /*0030*/  CS2R R12, SRZ ;  /* 0x00000000000c7805 */ /* 0x000fe2000001ff00 */
[----:B------:R-:W2:Y:S05]  /*0040*/  LDCU.64 UR14, c[0x0][0x358] ;  /* 0x00006b00ff0e77ac */ /* 0x000eaa0008000a00 */
[----:B------:R-:W1:Y:S08]  /*0050*/  S2UR UR4, SR_CTAID.X ;  /* 0x00000000000479c3 */ /* 0x000e700000002500 */
[----:B------:R-:W1:Y:S01]  /*0060*/  LDC R5, c[0x0][0x360] ;  /* 0x0000d800ff057b82 */ /* 0x000e620000000800 */
[----:B0-----:R-:W-:-:S04]  /*0070*/  IABS R6, R8 ;  /* 0x0000000800067213 */ /* 0x001fc80000000000 */
[----:B------:R-:W0:Y:S01]  /*0080*/  I2F.RP R4, R6 ;  /* 0x0000000600047306 */ /* 0x000e220000209400 */
[----:B-1----:R-:W-:Y:S01]  /*0090*/  IMAD R0, R5, UR4, R0 ;  /* 0x0000000405007c24 */ /* 0x002fe2000f8e0200 */
[----:B------:R-:W1:Y:S06]  /*00a0*/  LDCU UR4, c[0x0][0x390] ;  /* 0x00007200ff0477ac */ /* 0x000e6c0008000800 */
[----:B0-----:R-:W0:Y:S01]  /*00b0*/  MUFU.RCP R4, R4 ;  /* 0x0000000400047308 */ /* 0x001e220000001000 */
[----:B------:R-:W-:Y:S01]  /*00c0*/  ISETP.GE.AND P2, PT, R0, RZ, PT ;  /* 0x000000ff0000720c */ /* 0x000fe20003f46270 */
[----:B-1----:R-:W-:Y:S01]  /*00d0*/  UISETP.GE.AND UP0, UPT, UR4, URZ, UPT ;  /* 0x000000ff0400728c */ /* 0x002fe2000bf06270 */
[----:B0-----:R-:W-:Y:S01]  /*00e0*/  VIADD R2, R4, 0xffffffe ;  /* 0x0ffffffe04027836 */ /* 0x001fe20000000000 */
[----:B------:R-:W-:-:S04]  /*00f0*/  ULEA UR6, UR4, 0x1, 0x1 ;  /* 0x0000000104067891 */ /* 0x000fc8000f8e08ff */
[----:B------:R0:W1:Y:S02]  /*0100*/  F2I.FTZ.U32.TRUNC.NTZ R3, R2 ;  /* 0x0000000200037305 */ /* 0x000064000021f000 */
[----:B0-----:R-:W-:Y:S02]  /*0110*/  IMAD.MOV.U32 R2, RZ, RZ, RZ ;  /* 0x000000ffff027224 */ /* 0x001fe400078e00ff */
[----:B-1----:R-:W-:-:S04]  /*0120*/  IMAD.MOV R7, RZ, RZ, -R3 ;  /* 0x000000ffff077224 */ /* 0x002fc800078e0a03 */
[----:B------:R-:W-:Y:S01]  /*0130*/  IMAD R5, R7, R6, RZ ;  /* 0x0000000607057224 */ /* 0x000fe200078e02ff */
[----:B------:R-:W-:-:S03]  /*0140*/  IABS R7, R0 ;  /* 0x0000000000077213 */ /* 0x000fc60000000000 */
[----:B------:R-:W-:-:S04]  /*0150*/  IMAD.HI.U32 R3, R3, R5, R2 ;  /* 0x0000000503037227 */ /* 0x000fc800078e0002 */
[----:B------:R-:W-:-:S04]  /*0160*/  IMAD.MOV.U32 R5, RZ, RZ, R7 ;  /* 0x000000ffff057224 */ /* 0x000fc800078e0007 */
[----:B------:R-:W-:-:S04]  /*0170*/  IMAD.HI.U32 R3, R3, R5, RZ ;  /* 0x0000000503037227 */ /* 0x000fc800078e00ff */
[----:B------:R-:W-:-:S04]  /*0180*/  IMAD.MOV R3, RZ, RZ, -R3 ;  /* 0x000000ffff037224 */ /* 0x000fc800078e0a03 */
[----:B------:R-:W-:-:S05]  /*0190*/  IMAD R5, R6, R3, R5 ;  /* 0x0000000306057224 */ /* 0x000fca00078e0205 */
[----:B------:R-:W-:-:S13]  /*01a0*/  ISETP.GT.U32.AND P0, PT, R6, R5, PT ;  /* 0x000000050600720c */ /* 0x000fda0003f04070 */
[----:B------:R-:W-:Y:S01]  /*01b0*/  @!P0 IMAD.IADD R5, R5, 0x1, -R6 ;  /* 0x0000000105058824 */ /* 0x000fe200078e0a06 */
[----:B------:R-:W-:-:S04]  /*01c0*/  ISETP.NE.AND P0, PT, R8, RZ, PT ;  /* 0x000000ff0800720c */ /* 0x000fc80003f05270 */
[----:B------:R-:W-:-:S13]  /*01d0*/  ISETP.GT.U32.AND P1, PT, R6, R5, PT ;  /* 0x000000050600720c */ /* 0x000fda0003f24070 */
[----:B------:R-:W-:-:S04]  /*01e0*/  @!P1 IMAD.IADD R5, R5, 0x1, -R6 ;  /* 0x0000000105059824 */ /* 0x000fc800078e0a06 */
[----:B------:R-:W-:Y:S01]  /*01f0*/  @!P2 IMAD.MOV R5, RZ, RZ, -R5 ;  /* 0x000000ffff05a224 */ /* 0x000fe200078e0a05 */
[----:B------:R-:W-:Y:S01]  /*0200*/  @!P0 LOP3.LUT R5, RZ, R8, RZ, 0x33, !PT ;  /* 0x00000008ff058212 */ /* 0x000fe200078e33ff */
[----:B--2---:R-:W-:Y:S06]  /*0210*/  BRA.U !UP0, `(.L_x_0) ;  /* 0x0000001908287547 */ /* 0x004fec000b800000 */
[----:B------:R-:W-:-:S07]  /*0220*/  MOV R4, 0x240 ;  /* 0x0000024000047802 */ /* 0x000fce0000000f00 */
[----:B------:R-:W-:Y:S05]  /*0230*/  CALL.REL.NOINC `($_Z10_1DstencilPdS_iiiiii$__internal_accurate_pow) ;  /* 0x0000002000187944 */ /* 0x000fea0003c00000 */
[----:B------:R-:W0:Y:S01]  /*0240*/  LDCU UR13, c[0x0][0x398] ;  /* 0x00007300ff0d77ac */ /* 0x000e220008000800 */
[----:B------:R-:W0:Y:S02]  /*0250*/  LDCU UR8, c[0x0][0x394] ;  /* 0x00007280ff0877ac */ /* 0x000e240008000800 */
[----:B0-----:R-:W-:-:S04]  /*0260*/  ULOP3.LUT UR7, UR8, UR13, URZ, 0xfc, !UPT ;  /* 0x0000000d08077292 */ /* 0x001fc8000f8efcff */
[----:B------:R-:W-:-:S09]  /*0270*/  UISETP.GE.AND UP0, UPT, UR7, URZ, UPT ;  /* 0x000000ff0700728c */ /* 0x000fd2000bf06270 */
[----:B------:R-:W-:Y:S05]  /*0280*/  BRA.U !UP0, `(.L_x_0) ;  /* 0x00000019080c7547 */ /* 0x000fea000b800000 */
[----:B------:R-:W0:Y:S01]  /*0290*/  LDC R12, c[0x0][0x3a4] ;  /* 0x0000e900ff0c7b82 */ /* 0x000e220000000800 */
[----:B------:R-:W-:Y:S01]  /*02a0*/  IABS R17, R0 ;  /* 0x0000000000117213 */ /* 0x000fe20000000000 */
[----:B------:R-:W-:Y:S02]  /*02b0*/  ULEA UR9, UR13, 0x1, 0x1 ;  /* 0x000000010d097891 */ /* 0x000fe4000f8e08ff */
[----:B------:R-:W-:Y:S02]  /*02c0*/  USHF.L.U32 UR7, UR13, 0x1, URZ ;  /* 0x000000010d077899 */ /* 0x000fe400080006ff */
[----:B------:R-:W-:Y:S02]  /*02d0*/  UISETP.LT.AND UP0, UPT, UR9, 0x1, UPT ;  /* 0x000000010900788c */ /* 0x000fe4000bf01270 */
[----:B------:R-:W1:Y:S01]  /*02e0*/  LDC R9, c[0x0][0x3a0] ;  /* 0x0000e800ff097b82 */ /* 0x000e620000000800 */
[----:B------:R-:W-:Y:S02]  /*02f0*/  UIADD3 UR12, UPT, UPT, UR7, 0x1, URZ ;  /* 0x00000001070c7890 */ /* 0x000fe4000fffe0ff */
[----:B------:R-:W-:-:S02]  /*0300*/  USEL UR10, UR9, 0x1, UP0 ;  /* 0x00000001090a7887 */ /* 0x000fc40008000000 */
[----:B------:R-:W-:Y:S02]  /*0310*/  ULEA UR8, UR8, 0x1, 0x1 ;  /* 0x0000000108087891 */ /* 0x000fe4000f8e08ff */
[----:B------:R-:W-:Y:S01]  /*0320*/  UIADD3 UR11, UPT, UPT, UR9, -UR10, URZ ;  /* 0x8000000a090b7290 */ /* 0x000fe2000fffe0ff */
[----:B------:R-:W2:Y:S01]  /*0330*/  LDC R4, c[0x0][0x39c] ;  /* 0x0000e700ff047b82 */ /* 0x000ea20000000800 */
[----:B------:R-:W-:Y:S02]  /*0340*/  ULEA UR9, UR13, -UR10, 0x1 ;  /* 0x8000000a0d097291 */ /* 0x000fe4000f8e08ff */
[----:B------:R-:W-:Y:S02]  /*0350*/  ULEA UR10, UR13, UR10, 0x1 ;  /* 0x0000000a0d0a7291 */ /* 0x000fe4000f8e08ff */
[----:B------:R-:W-:Y:S02]  /*0360*/  UIADD3 UR9, UPT, UPT, UR9, 0x2, URZ ;  /* 0x0000000209097890 */ /* 0x000fe4000fffe0ff */
[----:B------:R-:W-:Y:S01]  /*0370*/  UIADD3 UR10, UPT, UPT, -UR10, 0x2, URZ ;  /* 0x000000020a0a7890 */ /* 0x000fe2000fffe1ff */
[----:B0-----:R-:W-:Y:S01]  /*0380*/  IABS R2, R12 ;  /* 0x0000000c00027213 */ /* 0x001fe20000000000 */
[----:B------:R-:W-:-:S02]  /*0390*/  ULOP3.LUT UR9, UR9, 0xfffffffc, URZ, 0xc0, !UPT ;  /* 0xfffffffc09097892 */ /* 0x000fc4000f8ec0ff */
[----:B------:R-:W-:Y:S01]  /*03a0*/  ULOP3.LUT UR10, UR10, 0x3, URZ, 0xc0, !UPT ;  /* 0x000000030a0a7892 */ /* 0x000fe2000f8ec0ff */
[----:B------:R-:W0:Y:S03]  /*03b0*/  I2F.RP R10, R2 ;  /* 0x00000002000a7306 */ /* 0x000e260000209400 */
[----:B------:R-:W-:Y:S01]  /*03c0*/  UISETP.NE.AND UP0, UPT, UR10, 0x1, UPT ;  /* 0x000000010a00788c */ /* 0x000fe2000bf05270 */
[----:B-1----:R-:W-:-:S05]  /*03d0*/  IMAD R11, R12, R9, RZ ;  /* 0x000000090c0b7224 */ /* 0x002fca00078e02ff */
[----:B------:R-:W-:-:S04]  /*03e0*/  IABS R3, R11 ;  /* 0x0000000b00037213 */ /* 0x000fc80000000000 */
[----:B------:R-:W1:Y:S08]  /*03f0*/  I2F.RP R8, R3 ;  /* 0x0000000300087306 */ /* 0x000e700000209400 */
[----:B0-----:R-:W0:Y:S08]  /*0400*/  MUFU.RCP R10, R10 ;  /* 0x0000000a000a7308 */ /* 0x001e300000001000 */
[----:B-1----:R-:W1:Y:S01]  /*0410*/  MUFU.RCP R8, R8 ;  /* 0x0000000800087308 */ /* 0x002e620000001000 */
[----:B0-----:R-:W-:-:S07]  /*0420*/  VIADD R14, R10, 0xffffffe ;  /* 0x0ffffffe0a0e7836 */ /* 0x001fce0000000000 */
[----:B------:R0:W3:Y:S01]  /*0430*/  F2I.FTZ.U32.TRUNC.NTZ R15, R14 ;  /* 0x0000000e000f7305 */ /* 0x0000e2000021f000 */
[----:B-1----:R-:W-:Y:S01]  /*0440*/  VIADD R6, R8, 0xffffffe ;  /* 0x0ffffffe08067836 */ /* 0x002fe20000000000 */
[----:B------:R-:W-:-:S06]  /*0450*/  IABS R8, R9 ;  /* 0x0000000900087213 */ /* 0x000fcc0000000000 */
[----:B------:R1:W4:Y:S01]  /*0460*/  F2I.FTZ.U32.TRUNC.NTZ R7, R6 ;  /* 0x0000000600077305 */ /* 0x000322000021f000 */
[----:B0-----:R-:W-:Y:S02]  /*0470*/  IMAD.MOV.U32 R14, RZ, RZ, RZ ;  /* 0x000000ffff0e7224 */ /* 0x001fe400078e00ff */
[----:B---3--:R-:W-:Y:S02]  /*0480*/  IMAD.MOV R13, RZ, RZ, -R15 ;  /* 0x000000ffff0d7224 */ /* 0x008fe400078e0a0f */
[----:B-1----:R-:W-:Y:S02]  /*0490*/  IMAD.MOV.U32 R6, RZ, RZ, RZ ;  /* 0x000000ffff067224 */ /* 0x002fe400078e00ff */
[----:B------:R-:W-:Y:S02]  /*04a0*/  IMAD R13, R13, R2, RZ ;  /* 0x000000020d0d7224 */ /* 0x000fe400078e02ff */
[----:B----4-:R-:W-:Y:S02]  /*04b0*/  IMAD.MOV R10, RZ, RZ, -R7 ;  /* 0x000000ffff0a7224 */ /* 0x010fe400078e0a07 */
[----:B------:R-:W-:-:S04]  /*04c0*/  IMAD.HI.U32 R16, R15, R13, R14 ;  /* 0x0000000d0f107227 */ /* 0x000fc800078e000e */
[----:B------:R-:W-:Y:S01]  /*04d0*/  IMAD R13, R10, R3, RZ ;  /* 0x000000030a0d7224 */ /* 0x000fe200078e02ff */
[----:B--2---:R-:W-:-:S03]  /*04e0*/  IABS R10, R4 ;  /* 0x00000004000a7213 */ /* 0x004fc60000000000 */
[----:B------:R-:W-:Y:S01]  /*04f0*/  IMAD.HI.U32 R6, R7, R13, R6 ;  /* 0x0000000d07067227 */ /* 0x000fe200078e0006 */
[----:B------:R-:W-:Y:S01]  /*0500*/  IABS R7, R11 ;  /* 0x0000000b00077213 */ /* 0x000fe20000000000 */
[----:B------:R-:W0:Y:S04]  /*0510*/  I2F.RP R15, R10 ;  /* 0x0000000a000f7306 */ /* 0x000e280000209400 */
[----:B------:R-:W-:Y:S02]  /*0520*/  IMAD.MOV R14, RZ, RZ, -R7 ;  /* 0x000000ffff0e7224 */ /* 0x000fe400078e0a07 */
[----:B------:R-:W-:Y:S02]  /*0530*/  IMAD.HI.U32 R13, R6, R17, RZ ;  /* 0x00000011060d7227 */ /* 0x000fe400078e00ff */
[----:B------:R-:W1:Y:S02]  /*0540*/  I2F.RP R7, R8 ;  /* 0x0000000800077306 */ /* 0x000e640000209400 */
[----:B------:R-:W-:-:S02]  /*0550*/  IMAD R14, R13, R14, R17 ;  /* 0x0000000e0d0e7224 */ /* 0x000fc400078e0211 */
[----:B------:R-:W-:-:S03]  /*0560*/  IMAD.HI.U32 R6, R16, R17, RZ ;  /* 0x0000001110067227 */ /* 0x000fc600078e00ff */
[----:B------:R-:W-:Y:S01]  /*0570*/  ISETP.GT.U32.AND P1, PT, R3, R14, PT ;  /* 0x0000000e0300720c */ /* 0x000fe20003f24070 */
[----:B------:R-:W-:Y:S01]  /*0580*/  IMAD.MOV R16, RZ, RZ, -R6 ;  /* 0x000000ffff107224 */ /* 0x000fe200078e0a06 */
[----:B0-----:R-:W0:Y:S03]  /*0590*/  MUFU.RCP R15, R15 ;  /* 0x0000000f000f7308 */ /* 0x001e260000001000 */
[----:B------:R-:W-:-:S05]  /*05a0*/  IMAD R17, R2, R16, R17 ;  /* 0x0000001002117224 */ /* 0x000fca00078e0211 */
[----:B------:R-:W-:Y:S01]  /*05b0*/  ISETP.GT.U32.AND P3, PT, R2, R17, PT ;  /* 0x000000110200720c */ /* 0x000fe20003f64070 */
[----:B-1----:R-:W1:Y:S02]  /*05c0*/  MUFU.RCP R7, R7 ;  /* 0x0000000700077308 */ /* 0x002e640000001000 */
[----:B------:R-:W-:Y:S02]  /*05d0*/  @!P1 IMAD.IADD R14, R14, 0x1, -R3 ;  /* 0x000000010e0e9824 */ /* 0x000fe400078e0a03 */
[----:B------:R-:W-:Y:S01]  /*05e0*/  @!P1 VIADD R13, R13, 0x1 ;  /* 0x000000010d0d9836 */ /* 0x000fe20000000000 */
[----:B------:R-:W-:Y:S02]  /*05f0*/  ISETP.NE.AND P1, PT, R11, RZ, PT ;  /* 0x000000ff0b00720c */ /* 0x000fe40003f25270 */
[----:B------:R-:W-:Y:S01]  /*0600*/  ISETP.GE.U32.AND P4, PT, R14, R3, PT ;  /* 0x000000030e00720c */ /* 0x000fe20003f86070 */
[----:B0-----:R-:W-:Y:S01]  /*0610*/  VIADD R3, R15, 0xffffffe ;  /* 0x0ffffffe0f037836 */ /* 0x001fe20000000000 */
[----:B------:R-:W-:-:S03]  /*0620*/  LOP3.LUT R14, R0, R11, RZ, 0x3c, !PT ;  /* 0x0000000b000e7212 */ /* 0x000fc600078e3cff */
[----:B------:R-:W-:Y:S01]  /*0630*/  @!P3 IMAD.IADD R17, R17, 0x1, -R2 ;  /* 0x000000011111b824 */ /* 0x000fe200078e0a02 */
[----:B------:R-:W-:Y:S01]  /*0640*/  ISETP.GE.AND P0, PT, R14, RZ, PT ;  /* 0x000000ff0e00720c */ /* 0x000fe20003f06270 */
[----:B------:R-:W0:Y:S01]  /*0650*/  F2I.FTZ.U32.TRUNC.NTZ R3, R3 ;  /* 0x0000000300037305 */ /* 0x000e22000021f000 */
[----:B------:R-:W-:Y:S01]  /*0660*/  @!P3 VIADD R6, R6, 0x1 ;  /* 0x000000010606b836 */ /* 0x000fe20000000000 */
[----:B------:R-:W-:Y:S01]  /*0670*/  ISETP.NE.AND P3, PT, R12, RZ, PT ;  /* 0x000000ff0c00720c */ /* 0x000fe20003f65270 */
[----:B-1----:R-:W-:Y:S01]  /*0680*/  VIADD R14, R7, 0xffffffe ;  /* 0x0ffffffe070e7836 */ /* 0x002fe20000000000 */
[----:B------:R-:W-:Y:S02]  /*0690*/  ISETP.GE.U32.AND P2, PT, R17, R2, PT ;  /* 0x000000021100720c */ /* 0x000fe40003f46070 */
[----:B------:R-:W-:Y:S01]  /*06a0*/  LOP3.LUT R2, R0, R12, RZ, 0x3c, !PT ;  /* 0x0000000c00027212 */ /* 0x000fe200078e3cff */
[----:B------:R-:W-:Y:S01]  /*06b0*/  @P4 VIADD R13, R13, 0x1 ;  /* 0x000000010d0d4836 */ /* 0x000fe20000000000 */
[----:B------:R1:W2:Y:S02]  /*06c0*/  F2I.FTZ.U32.TRUNC.NTZ R7, R14 ;  /* 0x0000000e00077305 */ /* 0x0002a4000021f000 */
[----:B------:R-:W-:Y:S01]  /*06d0*/  ISETP.GE.AND P4, PT, R2, RZ, PT ;  /* 0x000000ff0200720c */ /* 0x000fe20003f86270 */
[----:B------:R-:W-:-:S02]  /*06e0*/  IMAD.MOV.U32 R2, RZ, RZ, RZ ;  /* 0x000000ffff027224 */ /* 0x000fc400078e00ff */
[----:B------:R-:W-:Y:S01]  /*06f0*/  @!P0 IMAD.MOV R13, RZ, RZ, -R13 ;  /* 0x000000ffff0d8224 */ /* 0x000fe200078e0a0d */
[----:B------:R-:W-:Y:S01]  /*0700*/  @!P1 LOP3.LUT R13, RZ, R11, RZ, 0x33, !PT ;  /* 0x0000000bff0d9212 */ /* 0x000fe200078e33ff */
[----:B0-----:R-:W-:Y:S02]  /*0710*/  IMAD.MOV R15, RZ, RZ, -R3 ;  /* 0x000000ffff0f7224 */ /* 0x001fe400078e0a03 */
[----:B------:R-:W-:Y:S01]  /*0720*/  @P2 VIADD R6, R6, 0x1 ;  /* 0x0000000106062836 */ /* 0x000fe20000000000 */
[----:B-1----:R-:W-:Y:S01]  /*0730*/  IABS R14, R13 ;  /* 0x0000000d000e7213 */ /* 0x002fe20000000000 */
[----:B------:R-:W-:Y:S02]  /*0740*/  IMAD R15, R15, R10, RZ ;  /* 0x0000000a0f0f7224 */ /* 0x000fe400078e02ff */
[----:B------:R-:W-:Y:S02]  /*0750*/  IMAD.MOV.U32 R11, RZ, RZ, R6 ;  /* 0x000000ffff0b7224 */ /* 0x000fe400078e0006 */
[----:B--2---:R-:W-:-:S02]  /*0760*/  IMAD.MOV R6, RZ, RZ, -R7 ;  /* 0x000000ffff067224 */ /* 0x004fc400078e0a07 */
[----:B------:R-:W-:-:S04]  /*0770*/  IMAD.HI.U32 R2, R3, R15, R2 ;  /* 0x0000000f03027227 */ /* 0x000fc800078e0002 */
[----:B------:R-:W-:Y:S01]  /*0780*/  @!P4 IMAD.MOV R11, RZ, RZ, -R11 ;  /* 0x000000ffff0bc224 */ /* 0x000fe200078e0a0b */
[----:B------:R-:W-:Y:S01]  /*0790*/  @!P3 LOP3.LUT R11, RZ, R12, RZ, 0x33, !PT ;  /* 0x0000000cff0bb212 */ /* 0x000fe200078e33ff */
[----:B------:R-:W-:Y:S01]  /*07a0*/  IMAD.MOV.U32 R3, RZ, RZ, R6 ;  /* 0x000000ffff037224 */ /* 0x000fe200078e0006 */
[----:B------:R-:W-:Y:S01]  /*07b0*/  ISETP.GE.AND P3, PT, R13, RZ, PT ;  /* 0x000000ff0d00720c */ /* 0x000fe20003f66270 */
[----:B------:R-:W-:Y:S01]  /*07c0*/  IMAD.MOV.U32 R15, RZ, RZ, R14 ;  /* 0x000000ffff0f7224 */ /* 0x000fe200078e000e */
[----:B------:R-:W-:Y:S01]  /*07d0*/  IABS R14, R11 ;  /* 0x0000000b000e7213 */ /* 0x000fe20000000000 */
[----:B------:R-:W-:Y:S02]  /*07e0*/  IMAD R3, R3, R8, RZ ;  /* 0x0000000803037224 */ /* 0x000fe400078e02ff */
[----:B------:R-:W-:Y:S02]  /*07f0*/  IMAD.MOV.U32 R6, RZ, RZ, RZ ;  /* 0x000000ffff067224 */ /* 0x000fe400078e00ff */
[----:B------:R-:W-:-:S04]  /*0800*/  IMAD.HI.U32 R2, R2, R15, RZ ;  /* 0x0000000f02027227 */ /* 0x000fc800078e00ff */
[----:B------:R-:W-:-:S04]  /*0810*/  IMAD.HI.U32 R6, R7, R3, R6 ;  /* 0x0000000307067227 */ /* 0x000fc800078e0006 */
[----:B------:R-:W-:Y:S02]  /*0820*/  IMAD.MOV.U32 R3, RZ, RZ, R14 ;  /* 0x000000ffff037224 */ /* 0x000fe400078e000e */
[----:B------:R-:W-:Y:S02]  /*0830*/  IMAD.MOV R2, RZ, RZ, -R2 ;  /* 0x000000ffff027224 */ /* 0x000fe400078e0a02 */
[----:B------:R-:W-:-:S04]  /*0840*/  IMAD.HI.U32 R6, R6, R3, RZ ;  /* 0x0000000306067227 */ /* 0x000fc800078e00ff */
[----:B------:R-:W-:Y:S02]  /*0850*/  IMAD.MOV R6, RZ, RZ, -R6 ;  /* 0x000000ffff067224 */ /* 0x000fe400078e0a06 */
[----:B------:R-:W-:Y:S02]  /*0860*/  IMAD R7, R10, R2, R15 ;  /* 0x000000020a077224 */ /* 0x000fe400078e020f */
[----:B------:R-:W-:Y:S02]  /*0870*/  IMAD R3, R8, R6, R3 ;  /* 0x0000000608037224 */ /* 0x000fe400078e0203 */
[----:B------:R-:W-:Y:S01]  /*0880*/  IMAD.U32 R2, RZ, RZ, UR13 ;  /* 0x0000000dff027e24 */ /* 0x000fe2000f8e00ff */
[----:B------:R-:W-:Y:S02]  /*0890*/  ISETP.GT.U32.AND P1, PT, R10, R7, PT ;  /* 0x000000070a00720c */ /* 0x000fe40003f24070 */
[----:B------:R-:W-:-:S11]  /*08a0*/  ISETP.GT.U32.AND P0, PT, R8, R3, PT ;  /* 0x000000030800720c */ /* 0x000fd60003f04070 */
[----:B------:R-:W-:Y:S02]  /*08b0*/  @!P1 IMAD.IADD R7, R7, 0x1, -R10 ;  /* 0x0000000107079824 */ /* 0x000fe400078e0a0a */
[----:B------:R-:W-:Y:S01]  /*08c0*/  @!P0 IMAD.IADD R3, R3, 0x1, -R8 ;  /* 0x0000000103038824 */ /* 0x000fe200078e0a08 */
[----:B------:R-:W-:Y:S02]  /*08d0*/  ISETP.NE.AND P0, PT, R4, RZ, PT ;  /* 0x000000ff0400720c */ /* 0x000fe40003f05270 */
[----:B------:R-:W-:Y:S02]  /*08e0*/  ISETP.GT.U32.AND P2, PT, R10, R7, PT ;  /* 0x000000070a00720c */ /* 0x000fe40003f44070 */
[----:B------:R-:W-:-:S11]  /*08f0*/  ISETP.GT.U32.AND P1, PT, R8, R3, PT ;  /* 0x000000030800720c */ /* 0x000fd60003f24070 */
[----:B------:R-:W-:Y:S01]  /*0900*/  @!P2 IMAD.IADD R7, R7, 0x1, -R10 ;  /* 0x000000010707a824 */ /* 0x000fe200078e0a0a */
[----:B------:R-:W-:Y:S01]  /*0910*/  ISETP.GE.AND P2, PT, R11, RZ, PT ;  /* 0x000000ff0b00720c */ /* 0x000fe20003f46270 */
[----:B------:R-:W-:Y:S01]  /*0920*/  @!P1 IMAD.IADD R3, R3, 0x1, -R8 ;  /* 0x0000000103039824 */ /* 0x000fe200078e0a08 */
[----:B------:R-:W-:Y:S01]  /*0930*/  ISETP.NE.AND P1, PT, R9, RZ, PT ;  /* 0x000000ff0900720c */ /* 0x000fe20003f25270 */
[----:B------:R-:W-:Y:S02]  /*0940*/  VIADD R10, R12, 0xffffffff ;  /* 0xffffffff0c0a7836 */ /* 0x000fe40000000000 */
[----:B------:R-:W-:Y:S01]  /*0950*/  IMAD.MOV.U32 R6, RZ, RZ, R3 ;  /* 0x000000ffff067224 */ /* 0x000fe200078e0003 */
[----:B------:R-:W-:Y:S01]  /*0960*/  IADD3 R3, PT, PT, R5, 0x1, -R2 ;  /* 0x0000000105037810 */ /* 0x000fe20007ffe802 */
[----:B------:R-:W-:Y:S01]  /*0970*/  @!P3 IMAD.MOV R7, RZ, RZ, -R7 ;  /* 0x000000ffff07b224 */ /* 0x000fe200078e0a07 */
[----:B------:R-:W-:Y:S01]  /*0980*/  @!P0 LOP3.LUT R7, RZ, R4, RZ, 0x33, !PT ;  /* 0x00000004ff078212 */ /* 0x000fe200078e33ff */
[----:B------:R-:W0:Y:S01]  /*0990*/  I2F.F64 R10, R10 ;  /* 0x0000000a000a7312 */ /* 0x000e220000201c00 */
[----:B------:R-:W-:Y:S01]  /*09a0*/  IMAD.U32 R4, RZ, RZ, UR12 ;  /* 0x0000000cff047e24 */ /* 0x000fe2000f8e00ff */
[----:B------:R-:W-:-:S02]  /*09b0*/  UIADD3 UR12, UPT, UPT, -UR9, URZ, URZ ;  /* 0x000000ff090c7290 */ /* 0x000fc4000fffe1ff */
[----:B------:R-:W-:Y:S02]  /*09c0*/  @!P2 IMAD.MOV R6, RZ, RZ, -R6 ;  /* 0x000000ffff06a224 */ /* 0x000fe400078e0a06 */
[----:B------:R-:W-:Y:S01]  /*09d0*/  @!P1 LOP3.LUT R6, RZ, R9, RZ, 0x33, !PT ;  /* 0x00000009ff069212 */ /* 0x000fe200078e33ff */
[----:B------:R-:W-:Y:S01]  /*09e0*/  VIADD R9, R9, 0xffffffff ;  /* 0xffffffff09097836 */ /* 0x000fe20000000000 */
[----:B------:R-:W-:Y:S01]  /*09f0*/  IADD3 R4, PT, PT, R5, -UR13, R4 ;  /* 0x8000000d05047c10 */ /* 0x000fe2000fffe004 */
[----:B------:R-:W-:Y:S01]  /*0a00*/  VIADD R7, R7, UR6 ;  /* 0x0000000607077c36 */ /* 0x000fe20008000000 */
[----:B------:R-:W-:Y:S02]  /*0a10*/  IADD3 R5, PT, PT, R5, -UR13, -R12 ;  /* 0x8000000d05057c10 */ /* 0x000fe4000fffe80c */
[----:B------:R-:W-:Y:S01]  /*0a20*/  CS2R R12, SRZ ;  /* 0x00000000000c7805 */ /* 0x000fe2000001ff00 */
[----:B------:R-:W-:Y:S01]  /*0a30*/  VIADD R6, R6, UR8 ;  /* 0x0000000806067c36 */ /* 0x000fe20008000000 */
[----:B------:R-:W1:Y:S06]  /*0a40*/  I2F.F64 R8, R9 ;  /* 0x0000000900087312 */ /* 0x000e6c0000201c00 */
.L_x_5:
[----:B------:R-:W2:Y:S01]  /*0a50*/  LDC R2, c[0x0][0x390] ;  /* 0x0000e400ff027b82 */ /* 0x000ea20000000800 */
[----:B------:R-:W3:Y:S02]  /*0a60*/  LDCU UR9, c[0x0][0x39c] ;  /* 0x00007380ff0977ac */ /* 0x000ee40008000800 */
[----:B---3--:R-:W-:Y:S01]  /*0a70*/  UIADD3 UR8, UPT, UPT, UR9, -0x1, URZ ;  /* 0xffffffff09087890 */ /* 0x008fe2000fffe0ff */
[----:B--2---:R-:W-:-:S04]  /*0a80*/  IADD3 R2, PT, PT, R7, -UR6, -R2 ;  /* 0x8000000607027c10 */ /* 0x004fc8000fffe802 */
[----:B------:R-:W2:Y:S01]  /*0a90*/  I2F.F64 R14, R2 ;  /* 0x00000002000e7312 */ /* 0x000ea20000201c00 */
[C---:B------:R-:W-:Y:S01]  /*0aa0*/  VIADD R25, R2.reuse, -UR9 ;  /* 0x8000000902197c36 */ /* 0x040fe20008000000 */
[----:B------:R-:W-:Y:S02]  /*0ab0*/  SHF.R.U32.HI R24, RZ, 0x1f, R2 ;  /* 0x0000001fff187819 */ /* 0x000fe40000011602 */
[C---:B------:R-:W-:Y:S02]  /*0ac0*/  ISETP.GE.AND P0, PT, R2.reuse, UR9, PT ;  /* 0x0000000902007c0c */ /* 0x040fe4000bf06270 */
[----:B------:R-:W-:Y:S01]  /*0ad0*/  ISETP.GE.AND P1, PT, R2, UR9, PT ;  /* 0x0000000902007c0c */ /* 0x000fe2000bf26270 */
[----:B------:R-:W-:Y:S01]  /*0ae0*/  UMOV UR9, UR6 ;  /* 0x0000000600097c82 */ /* 0x000fe20008000000 */
[----:B------:R-:W-:Y:S01]  /*0af0*/  I2F.F64 R16, UR8 ;  /* 0x0000000800107d12 */ /* 0x000fe20008201c00 */
[----:B------:R-:W3:Y:S01]  /*0b00*/  LDCU UR8, c[0x0][0x394] ;  /* 0x00007280ff0877ac */ /* 0x000ee20008000800 */
[----:B------:R-:W-:Y:S01]  /*0b10*/  UIADD3 UR6, UPT, UPT, UR6, -0x1, URZ ;  /* 0xffffffff06067890 */ /* 0x000fe2000fffe0ff */
[----:B--2---:R-:W-:-:S05]  /*0b20*/  DFMA R22, R14, -UR4, RZ ;  /* 0x800000040e167c2b */ /* 0x004fca00080000ff */
[----:B------:R-:W2:Y:S01]  /*0b30*/  I2F.F64 R18, R25 ;  /* 0x0000001900127312 */ /* 0x000ea20000201c00 */
[----:B------:R-:W-:Y:S01]  /*0b40*/  FSEL R14, R14, RZ, !P1 ;  /* 0x000000ff0e0e7208 */ /* 0x000fe20004800000 */
[----:B------:R-:W-:Y:S01]  /*0b50*/  UISETP.GT.AND UP1, UPT, UR9, 0x1, UPT ;  /* 0x000000010900788c */ /* 0x000fe2000bf24270 */
[----:B------:R-:W-:Y:S01]  /*0b60*/  FSEL R15, R15, RZ, !P1 ;  /* 0x000000ff0f0f7208 */ /* 0x000fe20004800000 */
[----:B------:R-:W-:-:S04]  /*0b70*/  DADD R22, R22, -1 ;  /* 0xbff0000016167429 */ /* 0x000fc80000000000 */
[----:B------:R-:W4:Y:S01]  /*0b80*/  I2F.F64.U32 R20, R24 ;  /* 0x0000001800147312 */ /* 0x000f220000201800 */
[----:B---3--:R-:W-:Y:S01]  /*0b90*/  ULEA UR8, UR8, 0x1, 0x1 ;  /* 0x0000000108087891 */ /* 0x008fe2000f8e08ff */
[----:B--2---:R-:W-:Y:S01]  /*0ba0*/  DFMA R16, R18, -UR4, R16 ;  /* 0x8000000412107c2b */ /* 0x004fe20008000010 */
[----:B------:R-:W-:Y:S01]  /*0bb0*/  FSEL R19, RZ, 1.875, !P0 ;  /* 0x3ff00000ff137808 */ /* 0x000fe20004000000 */
[----:B------:R-:W-:Y:S01]  /*0bc0*/  IMAD.MOV.U32 R18, RZ, RZ, RZ ;  /* 0x000000ffff127224 */ /* 0x000fe200078e00ff */
[----:B------:R-:W-:Y:S01]  /*0bd0*/  ISETP.GT.AND P0, PT, R2, -0x1, PT ;  /* 0xffffffff0200780c */ /* 0x000fe20003f04270 */
[----:B----4-:R-:W-:-:S03]  /*0be0*/  DMUL R20, R20, R22 ;  /* 0x0000001614147228 */ /* 0x010fc60000000000 */
[----:B------:R-:W-:Y:S02]  /*0bf0*/  FSEL R14, R14, RZ, P0 ;  /* 0x000000ff0e0e7208 */ /* 0x000fe40000000000 */
[----:B------:R-:W-:-:S03]  /*0c00*/  FSEL R15, R15, RZ, P0 ;  /* 0x000000ff0f0f7208 */ /* 0x000fc60000000000 */
[----:B------:R-:W-:-:S08]  /*0c10*/  DFMA R16, R16, R18, R20 ;  /* 0x000000121010722b */ /* 0x000fd00000000014 */
[----:B------:R-:W-:-:S06]  /*0c20*/  DADD R16, R16, R14 ;  /* 0x0000000010107229 */ /* 0x000fcc000000000e */
[----:B------:R2:W3:Y:S05]  /*0c30*/  F2I.F64.TRUNC R22, R16 ;  /* 0x0000001000167311 */ /* 0x0004ea000030d100 */
.L_x_4:
[----:B------:R-:W4:Y:S01]  /*0c40*/  LDC R15, c[0x0][0x394] ;  /* 0x0000e500ff0f7b82 */ /* 0x000f220000000800 */
[----:B------:R-:W5:Y:S01]  /*0c50*/  LDCU UR10, c[0x0][0x3a0] ;  /* 0x00007400ff0a77ac */ /* 0x000f620008000800 */
[----:B------:R-:W-:Y:S02]  /*0c60*/  UISETP.GE.U32.AND UP2, UPT, UR11, 0x3, UPT ;  /* 0x000000030b00788c */ /* 0x000fe4000bf46070 */
[----:B------:R-:W-:Y:S01]  /*0c70*/  UIADD3 UR9, UPT, UPT, UR7, 0x1, URZ ;  /* 0x0000000107097890 */ /* 0x000fe2000fffe0ff */
[----:B----4-:R-:W-:-:S04]  /*0c80*/  IADD3 R2, PT, PT, R6, -UR8, -R15 ;  /* 0x8000000806027c10 */ /* 0x010fc8000fffe80f */
[----:B------:R-:W4:Y:S01]  /*0c90*/  I2F.F64 R14, R2 ;  /* 0x00000002000e7312 */ /* 0x000f220000201c00 */
[C---:B-----5:R-:W-:Y:S01]  /*0ca0*/  VIADD R24, R2.reuse, -UR10 ;  /* 0x8000000a02187c36 */ /* 0x060fe20008000000 */
[----:B------:R-:W-:Y:S02]  /*0cb0*/  SHF.R.U32.HI R23, RZ, 0x1f, R2 ;  /* 0x0000001fff177819 */ /* 0x000fe40000011602 */
[C---:B------:R-:W-:Y:S02]  /*0cc0*/  ISETP.GE.AND P0, PT, R2.reuse, UR10, PT ;  /* 0x0000000a02007c0c */ /* 0x040fe4000bf06270 */
[----:B------:R-:W-:Y:S02]  /*0cd0*/  ISETP.GE.AND P1, PT, R2, UR10, PT ;  /* 0x0000000a02007c0c */ /* 0x000fe4000bf26270 */
[----:B------:R-:W1:Y:S01]  /*0ce0*/  I2F.F64 R20, R24 ;  /* 0x0000001800147312 */ /* 0x000e620000201c00 */
[----:B----4-:R-:W-:-:S07]  /*0cf0*/  DFMA R18, R14, -UR4, RZ ;  /* 0x800000040e127c2b */ /* 0x010fce00080000ff */
[----:B--2---:R-:W2:Y:S01]  /*0d00*/  I2F.F64.U32 R16, R23 ;  /* 0x0000001700107312 */ /* 0x004ea20000201800 */
[----:B------:R-:W-:Y:S02]  /*0d10*/  FSEL R14, R14, RZ, !P1 ;  /* 0x000000ff0e0e7208 */ /* 0x000fe40004800000 */
[----:B------:R-:W-:Y:S01]  /*0d20*/  FSEL R15, R15, RZ, !P1 ;  /* 0x000000ff0f0f7208 */ /* 0x000fe20004800000 */
[----:B------:R-:W-:Y:S02]  /*0d30*/  DADD R18, R18, -1 ;  /* 0xbff0000012127429 */ /* 0x000fe40000000000 */
[----:B-1----:R-:W-:-:S06]  /*0d40*/  DFMA R20, R20, -UR4, R8 ;  /* 0x8000000414147c2b */ /* 0x002fcc0008000008 */
[----:B--2---:R-:W-:Y:S01]  /*0d50*/  DMUL R16, R16, R18 ;  /* 0x0000001210107228 */ /* 0x004fe20000000000 */
[----:B------:R-:W-:Y:S01]  /*0d60*/  FSEL R19, RZ, 1.875, !P0 ;  /* 0x3ff00000ff137808 */ /* 0x000fe20004000000 */
[----:B------:R-:W-:Y:S01]  /*0d70*/  IMAD.MOV.U32 R18, RZ, RZ, RZ ;  /* 0x000000ffff127224 */ /* 0x000fe200078e00ff */
[----:B------:R-:W-:-:S04]  /*0d80*/  ISETP.GT.AND P0, PT, R2, -0x1, PT ;  /* 0xffffffff0200780c */ /* 0x000fc80003f04270 */
[----:B------:R-:W-:Y:S01]  /*0d90*/  FSEL R14, R14, RZ, P0 ;  /* 0x000000ff0e0e7208 */ /* 0x000fe20000000000 */
[----:B------:R-:W-:Y:S01]  /*0da0*/  DFMA R16, R20, R18, R16 ;  /* 0x000000121410722b */ /* 0x000fe20000000010 */
[----:B------:R-:W-:-:S07]  /*0db0*/  FSEL R15, R15, RZ, P0 ;  /* 0x000000ff0f0f7208 */ /* 0x000fce0000000000 */
[----:B------:R-:W-:-:S10]  /*0dc0*/  DADD R16, R16, R14 ;  /* 0x0000000010107229 */ /* 0x000fd4000000000e */
[----:B------:R-:W3:Y:S02]  /*0dd0*/  F2I.F64.TRUNC R17, R16 ;  /* 0x0000001000117311 */ /* 0x000ee4000030d100 */
[----:B---3--:R-:W-:Y:S01]  /*0de0*/  IMAD R23, R22, UR10, R17 ;  /* 0x0000000a16177c24 */ /* 0x008fe2000f8e0211 */
[----:B------:R-:W-:Y:S06]  /*0df0*/  BRA.U !UP2, `(.L_x_1) ;  /* 0x000000050acc7547 */ /* 0x000fec000b800000 */
[----:B------:R-:W-:Y:S01]  /*0e00*/  IMAD.MOV.U32 R24, RZ, RZ, R5 ;  /* 0x000000ffff187224 */ /* 0x000fe200078e0005 */
[----:B------:R-:W1:Y:S01]  /*0e10*/  LDCU UR13, c[0x0][0x3a4] ;  /* 0x00007480ff0d77ac */ /* 0x000e620008000800 */
[----:B------:R-:W-:Y:S01]  /*0e20*/  IMAD.MOV.U32 R2, RZ, RZ, R3 ;  /* 0x000000ffff027224 */ /* 0x000fe200078e0003 */
[----:B------:R-:W-:Y:S01]  /*0e30*/  UMOV UR9, UR12 ;  /* 0x0000000c00097c82 */ /* 0x000fe20008000000 */
[----:B------:R-:W-:-:S05]  /*0e40*/  UMOV UR10, UR7 ;  /* 0x00000007000a7c82 */ /* 0x000fca0008000000 */
.L_x_2:
[----:B------:R-:W2:Y:S01]  /*0e50*/  I2F.F64 R16, R2 ;  /* 0x0000000200107312 */ /* 0x000ea20000201c00 */
[----:B------:R-:W-:Y:S01]  /*0e60*/  VIADD R26, R24, 0x1 ;  /* 0x00000001181a7836 */ /* 0x000fe20000000000 */
[----:B------:R-:W-:Y:S01]  /*0e70*/  SHF.R.U32.HI R25, RZ, 0x1f, R2 ;  /* 0x0000001fff197819 */ /* 0x000fe20000011602 */
[C---:B------:R-:W-:Y:S01]  /*0e80*/  VIADD R28, R2.reuse, 0xffffffff ;  /* 0xffffffff021c7836 */ /* 0x040fe20000000000 */
[C---:B-1----:R-:W-:Y:S02]  /*0e90*/  ISETP.GE.AND P0, PT, R2.reuse, UR13, PT ;  /* 0x0000000d02007c0c */ /* 0x042fe4000bf06270 */
[----:B------:R-:W-:Y:S02]  /*0ea0*/  ISETP.GE.AND P1, PT, R2, UR13, PT ;  /* 0x0000000d02007c0c */ /* 0x000fe4000bf26270 */
[----:B------:R1:W0:Y:S01]  /*0eb0*/  I2F.F64 R18, R26 ;  /* 0x0000001a00127312 */ /* 0x0002220000201c00 */
[----:B--2---:R-:W-:-:S07]  /*0ec0*/  DFMA R20, R16, -UR4, RZ ;  /* 0x8000000410147c2b */ /* 0x004fce00080000ff */
[----:B------:R2:W3:Y:S01]  /*0ed0*/  I2F.F64.U32 R14, R25 ;  /* 0x00000019000e7312 */ /* 0x0004e20000201800 */
[----:B-1----:R-:W-:Y:S02]  /*0ee0*/  FSEL R26, R16, RZ, !P1 ;  /* 0x000000ff101a7208 */ /* 0x002fe40004800000 */
[----:B------:R-:W-:Y:S02]  /*0ef0*/  FSEL R16, R17, RZ, !P1 ;  /* 0x000000ff11107208 */ /* 0x000fe40004800000 */
[----:B------:R-:W-:Y:S01]  /*0f00*/  ISETP.GE.AND P1, PT, R28, UR13, PT ;  /* 0x0000000d1c007c0c */ /* 0x000fe2000bf26270 */
[----:B------:R-:W-:Y:S01]  /*0f10*/  DADD R20, R20, -1 ;  /* 0xbff0000014147429 */ /* 0x000fe20000000000 */
[----:B--2---:R-:W-:Y:S01]  /*0f20*/  SHF.R.U32.HI R25, RZ, 0x1f, R28 ;  /* 0x0000001fff197819 */ /* 0x004fe2000001161c */
[----:B0-----:R-:W-:-:S06]  /*0f30*/  DFMA R18, R18, -UR4, R10 ;  /* 0x8000000412127c2b */ /* 0x001fcc000800000a */
[----:B---3--:R-:W-:Y:S01]  /*0f40*/  DMUL R20, R14, R20 ;  /* 0x000000140e147228 */ /* 0x008fe20000000000 */
[----:B------:R-:W-:Y:S01]  /*0f50*/  FSEL R15, RZ, 1.875, !P0 ;  /* 0x3ff00000ff0f7808 */ /* 0x000fe20004000000 */
[----:B------:R-:W-:Y:S01]  /*0f60*/  IMAD.MOV.U32 R14, RZ, RZ, RZ ;  /* 0x000000ffff0e7224 */ /* 0x000fe200078e00ff */
[----:B------:R-:W-:-:S04]  /*0f70*/  ISETP.GT.AND P0, PT, R2, -0x1, PT ;  /* 0xffffffff0200780c */ /* 0x000fc80003f04270 */
[----:B------:R-:W-:Y:S01]  /*0f80*/  FSEL R26, R26, RZ, P0 ;  /* 0x000000ff1a1a7208 */ /* 0x000fe20000000000 */
[----:B------:R-:W-:Y:S01]  /*0f90*/  DFMA R18, R18, R14, R20 ;  /* 0x0000000e1212722b */ /* 0x000fe20000000014 */
[----:B------:R-:W-:Y:S01]  /*0fa0*/  FSEL R27, R16, RZ, P0 ;  /* 0x000000ff101b7208 */ /* 0x000fe20000000000 */
[----:B------:R-:W0:Y:S01]  /*0fb0*/  I2F.F64 R14, R28 ;  /* 0x0000001c000e7312 */ /* 0x000e220000201c00 */
[----:B------:R-:W-:-:S05]  /*0fc0*/  ISETP.GE.AND P0, PT, R28, UR13, PT ;  /* 0x0000000d1c007c0c */ /* 0x000fca000bf06270 */
[----:B------:R-:W-:Y:S02]  /*0fd0*/  DADD R26, R18, R26 ;  /* 0x00000000121a7229 */ /* 0x000fe4000000001a */
[----:B------:R1:W2:Y:S01]  /*0fe0*/  I2F.F64.U32 R16, R25 ;  /* 0x0000001900107312 */ /* 0x0002a20000201800 */
[----:B0-----:R-:W-:-:S07]  /*0ff0*/  DFMA R20, R14, -UR4, RZ ;  /* 0x800000040e147c2b */ /* 0x001fce00080000ff */
[----:B------:R-:W0:Y:S01]  /*1000*/  I2F.F64 R18, R24 ;  /* 0x0000001800127312 */ /* 0x000e220000201c00 */
[----:B-1----:R-:W-:Y:S01]  /*1010*/  VIADD R25, R2, 0x1 ;  /* 0x0000000102197836 */ /* 0x002fe20000000000 */
[----:B------:R-:W-:-:S06]  /*1020*/  DADD R20, R20, -1 ;  /* 0xbff0000014147429 */ /* 0x000fcc0000000000 */
[----:B------:R1:W-:Y:S02]  /*1030*/  F2I.F64.TRUNC R26, R26 ;  /* 0x0000001a001a7311 */ /* 0x0003e4000030d100 */
[----:B--2---:R-:W-:Y:S02]  /*1040*/  DMUL R20, R16, R20 ;  /* 0x0000001410147228 */ /* 0x004fe40000000000 */
[----:B0-----:R-:W-:Y:S01]  /*1050*/  DFMA R18, R18, -UR4, R10 ;  /* 0x8000000412127c2b */ /* 0x001fe2000800000a */
[----:B------:R-:W-:Y:S01]  /*1060*/  FSEL R17, RZ, 1.875, !P0 ;  /* 0x3ff00000ff117808 */ /* 0x000fe20004000000 */
[----:B------:R-:W-:Y:S01]  /*1070*/  IMAD.MOV.U32 R16, RZ, RZ, RZ ;  /* 0x000000ffff107224 */ /* 0x000fe200078e00ff */
[----:B------:R-:W-:Y:S02]  /*1080*/  ISETP.GT.AND P0, PT, R28, -0x1, PT ;  /* 0xffffffff1c00780c */ /* 0x000fe40003f04270 */
[----:B------:R-:W-:Y:S02]  /*1090*/  FSEL R28, R14, RZ, !P1 ;  /* 0x000000ff0e1c7208 */ /* 0x000fe40004800000 */
[----:B-1----:R-:W-:Y:S01]  /*10a0*/  SHF.R.U32.HI R27, RZ, 0x1f, R25 ;  /* 0x0000001fff1b7819 */ /* 0x002fe20000011619 */
[----:B------:R-:W-:Y:S01]  /*10b0*/  DFMA R18, R18, R16, R20 ;  /* 0x000000101212722b */ /* 0x000fe20000000014 */
[----:B------:R-:W-:Y:S01]  /*10c0*/  FSEL R28, R28, RZ, P0 ;  /* 0x000000ff1c1c7208 */ /* 0x000fe20000000000 */
[----:B------:R-:W-:Y:S01]  /*10d0*/  VIADD R20, R24, 0x2 ;  /* 0x0000000218147836 */ /* 0x000fe20000000000 */
[----:B------:R-:W-:-:S02]  /*10e0*/  FSEL R16, R15, RZ, !P1 ;  /* 0x000000ff0f107208 */ /* 0x000fc40004800000 */
[----:B------:R-:W0:Y:S01]  /*10f0*/  I2F.F64 R14, R25 ;  /* 0x00000019000e7312 */ /* 0x000e220000201c00 */
[C---:B------:R-:W-:Y:S02]  /*1100*/  ISETP.GE.AND P1, PT, R25.reuse, UR13, PT ;  /* 0x0000000d19007c0c */ /* 0x040fe4000bf26270 */
[----:B------:R-:W-:Y:S02]  /*1110*/  FSEL R29, R16, RZ, P0 ;  /* 0x000000ff101d7208 */ /* 0x000fe40000000000 */
[----:B------:R-:W-:-:S04]  /*1120*/  ISETP.GE.AND P0, PT, R25, UR13, PT ;  /* 0x0000000d19007c0c */ /* 0x000fc8000bf06270 */
[----:B------:R-:W-:Y:S01]  /*1130*/  DADD R28, R18, R28 ;  /* 0x00000000121c7229 */ /* 0x000fe2000000001c */
[----:B------:R-:W-:Y:S01]  /*1140*/  FSEL R21, RZ, 1.875, !P0 ;  /* 0x3ff00000ff157808 */ /* 0x000fe20004000000 */
[----:B------:R-:W1:Y:S01]  /*1150*/  I2F.F64.U32 R18, R27 ;  /* 0x0000001b00127312 */ /* 0x000e620000201800 */
[----:B------:R-:W-:Y:S01]  /*1160*/  ISETP.GT.AND P0, PT, R25, -0x1, PT ;  /* 0xffffffff1900780c */ /* 0x000fe20003f04270 */
[----:B0-----:R-:W-:Y:S01]  /*1170*/  DFMA R16, R14, -UR4, RZ ;  /* 0x800000040e107c2b */ /* 0x001fe200080000ff */
[----:B------:R-:W-:Y:S02]  /*1180*/  FSEL R14, R14, RZ, !P1 ;  /* 0x000000ff0e0e7208 */ /* 0x000fe40004800000 */
[----:B------:R-:W-:-:S03]  /*1190*/  FSEL R15, R15, RZ, !P1 ;  /* 0x000000ff0f0f7208 */ /* 0x000fc60004800000 */
[----:B------:R-:W-:Y:S01]  /*11a0*/  F2I.F64.TRUNC R28, R28 ;  /* 0x0000001c001c7311 */ /* 0x000fe2000030d100 */
[----:B------:R-:W-:Y:S01]  /*11b0*/  FSEL R14, R14, RZ, P0 ;  /* 0x000000ff0e0e7208 */ /* 0x000fe20000000000 */
[----:B------:R-:W-:Y:S01]  /*11c0*/  DADD R16, R16, -1 ;  /* 0xbff0000010107429 */ /* 0x000fe20000000000 */
[----:B------:R-:W-:-:S07]  /*11d0*/  FSEL R15, R15, RZ, P0 ;  /* 0x000000ff0f0f7208 */ /* 0x000fce0000000000 */
[----:B-1----:R-:W-:Y:S01]  /*11e0*/  DMUL R16, R18, R16 ;  /* 0x0000001012107228 */ /* 0x002fe20000000000 */
[----:B------:R0:W1:Y:S02]  /*11f0*/  I2F.F64 R18, R20 ;  /* 0x0000001400127312 */ /* 0x0000640000201c00 */
[----:B0-----:R-:W-:Y:S01]  /*1200*/  IMAD.MOV.U32 R20, RZ, RZ, RZ ;  /* 0x000000ffff147224 */ /* 0x001fe200078e00ff */
[----:B-1----:R-:W-:-:S08]  /*1210*/  DFMA R18, R18, -UR4, R10 ;  /* 0x8000000412127c2b */ /* 0x002fd0000800000a */
[----:B------:R-:W-:Y:S01]  /*1220*/  DFMA R18, R18, R20, R16 ;  /* 0x000000141212722b */ /* 0x000fe20000000010 */
[----:B------:R-:W0:Y:S07]  /*1230*/  LDC.64 R16, c[0x0][0x380] ;  /* 0x0000e000ff107b82 */ /* 0x000e2e0000000a00 */
[----:B------:R-:W-:Y:S01]  /*1240*/  DADD R20, R18, R14 ;  /* 0x0000000012147229 */ /* 0x000fe2000000000e */
[C---:B------:R-:W-:Y:S02]  /*1250*/  IMAD R19, R23.reuse, UR13, R28 ;  /* 0x0000000d17137c24 */ /* 0x040fe4000f8e021c */
[----:B------:R-:W-:-:S07]  /*1260*/  IMAD R15, R23, UR13, R26 ;  /* 0x0000000d170f7c24 */ /* 0x000fce000f8e021a */
[----:B------:R-:W1:Y:S01]  /*1270*/  F2I.F64.TRUNC R20, R20 ;  /* 0x0000001400147311 */ /* 0x000e62000030d100 */
[----:B0-----:R-:W-:-:S04]  /*1280*/  IMAD.WIDE R18, R19, 0x8, R16 ;  /* 0x0000000813127825 */ /* 0x001fc800078e0210 */
[----:B------:R-:W-:Y:S02]  /*1290*/  IMAD.WIDE R14, R15, 0x8, R16 ;  /* 0x000000080f0e7825 */ /* 0x000fe400078e0210 */
[----:B------:R-:W2:Y:S02]  /*12a0*/  LDG.E.64 R18, desc[UR14][R18.64] ;  /* 0x0000000e12127981 */ /* 0x000ea4000c1e1b00 */
[----:B-1----:R-:W-:Y:S02]  /*12b0*/  IMAD R29, R23, UR13, R20 ;  /* 0x0000000d171d7c24 */ /* 0x002fe4000f8e0214 */
[----:B------:R-:W3:Y:S02]  /*12c0*/  LDG.E.64 R14, desc[UR14][R14.64] ;  /* 0x0000000e0e0e7981 */ /* 0x000ee4000c1e1b00 */
[----:B------:R-:W-:-:S05]  /*12d0*/  IMAD.WIDE R28, R29, 0x8, R16 ;  /* 0x000000081d1c7825 */ /* 0x000fca00078e0210 */
[----:B------:R0:W4:Y:S01]  /*12e0*/  LDG.E.64 R26, desc[UR14][R28.64] ;  /* 0x0000000e1c1a7981 */ /* 0x000122000c1e1b00 */
[----:B------:R-:W-:-:S04]  /*12f0*/  VIADD R25, R2, 0x2 ;  /* 0x0000000202197836 */ /* 0x000fc80000000000 */
[----:B------:R-:W1:Y:S01]  /*1300*/  I2F.F64 R20, R25 ;  /* 0x0000001900147312 */ /* 0x000e620000201c00 */
[C---:B------:R-:W-:Y:S02]  /*1310*/  ISETP.GE.AND P0, PT, R25.reuse, UR13, PT ;  /* 0x0000000d19007c0c */ /* 0x040fe4000bf06270 */
[----:B------:R-:W-:Y:S02]  /*1320*/  ISETP.GE.AND P1, PT, R25, UR13, PT ;  /* 0x0000000d19007c0c */ /* 0x000fe4000bf26270 */
[----:B0-----:R-:W-:Y:S01]  /*1330*/  SHF.R.U32.HI R28, RZ, 0x1f, R25 ;  /* 0x0000001fff1c7819 */ /* 0x001fe20000011619 */
[----:B------:R-:W-:Y:S01]  /*1340*/  VIADD R29, R24, 0x3 ;  /* 0x00000003181d7836 */ /* 0x000fe20000000000 */
[----:B--2---:R-:W-:Y:S02]  /*1350*/  DADD R12, R18, R12 ;  /* 0x00000000120c7229 */ /* 0x004fe4000000000c */
[----:B-1----:R-:W-:-:S06]  /*1360*/  DFMA R18, R20, -UR4, RZ ;  /* 0x8000000414127c2b */ /* 0x002fcc00080000ff */
[----:B---3--:R-:W-:Y:S01]  /*1370*/  DADD R12, R12, R14 ;  /* 0x000000000c0c7229 */ /* 0x008fe2000000000e */
[----:B------:R-:W0:Y:S01]  /*1380*/  I2F.F64 R14, R29 ;  /* 0x0000001d000e7312 */ /* 0x000e220000201c00 */
[----:B------:R-:W-:-:S06]  /*1390*/  DADD R18, R18, -1 ;  /* 0xbff0000012127429 */ /* 0x000fcc0000000000 */
[----:B----4-:R-:W-:Y:S02]  /*13a0*/  DADD R26, R12, R26 ;  /* 0x000000000c1a7229 */ /* 0x010fe4000000001a */
[----:B------:R-:W1:Y:S01]  /*13b0*/  I2F.F64.U32 R12, R28 ;  /* 0x0000001c000c7312 */ /* 0x000e620000201800 */
[----:B0-----:R-:W-:Y:S02]  /*13c0*/  DFMA R14, R14, -UR4, R10 ;  /* 0x800000040e0e7c2b */ /* 0x001fe4000800000a */
[----:B-1----:R-:W-:Y:S01]  /*13d0*/  DMUL R18, R12, R18 ;  /* 0x000000120c127228 */ /* 0x002fe20000000000 */
[----:B------:R-:W-:Y:S01]  /*13e0*/  FSEL R13, RZ, 1.875, !P0 ;  /* 0x3ff00000ff0d7808 */ /* 0x000fe20004000000 */
[----:B------:R-:W-:Y:S01]  /*13f0*/  IMAD.MOV.U32 R12, RZ, RZ, RZ ;  /* 0x000000ffff0c7224 */ /* 0x000fe200078e00ff */
[----:B------:R-:W-:-:S05]  /*1400*/  ISETP.GT.AND P0, PT, R25, -0x1, PT ;  /* 0xffffffff1900780c */ /* 0x000fca0003f04270 */
[----:B------:R-:W-:Y:S01]  /*1410*/  DFMA R14, R14, R12, R18 ;  /* 0x0000000c0e0e722b */ /* 0x000fe20000000012 */
[----:B------:R-:W-:Y:S02]  /*1420*/  FSEL R12, R20, RZ, !P1 ;  /* 0x000000ff140c7208 */ /* 0x000fe40004800000 */
[----:B------:R-:W-:Y:S02]  /*1430*/  FSEL R20, R21, RZ, !P1 ;  /* 0x000000ff15147208 */ /* 0x000fe40004800000 */
[----:B------:R-:W-:Y:S02]  /*1440*/  FSEL R12, R12, RZ, P0 ;  /* 0x000000ff0c0c7208 */ /* 0x000fe40000000000 */
[----:B------:R-:W-:-:S06]  /*1450*/  FSEL R13, R20, RZ, P0 ;  /* 0x000000ff140d7208 */ /* 0x000fcc0000000000 */
[----:B------:R-:W-:-:S10]  /*1460*/  DADD R14, R14, R12 ;  /* 0x000000000e0e7229 */ /* 0x000fd4000000000c */
[----:B------:R-:W0:Y:S02]  /*1470*/  F2I.F64.TRUNC R14, R14 ;  /* 0x0000000e000e7311 */ /* 0x000e24000030d100 */
[----:B0-----:R-:W-:-:S04]  /*1480*/  IMAD R13, R23, UR13, R14 ;  /* 0x0000000d170d7c24 */ /* 0x001fc8000f8e020e */
[----:B------:R-:W-:-:S06]  /*1490*/  IMAD.WIDE R16, R13, 0x8, R16 ;  /* 0x000000080d107825 */ /* 0x000fcc00078e0210 */
[----:B------:R-:W2:Y:S01]  /*14a0*/  LDG.E.64 R16, desc[UR14][R16.64] ;  /* 0x0000000e10107981 */ /* 0x000ea2000c1e1b00 */
[----:B------:R-:W-:Y:S01]  /*14b0*/  UIADD3 UR9, UPT, UPT, UR9, 0x4, URZ ;  /* 0x0000000409097890 */ /* 0x000fe2000fffe0ff */
[----:B------:R-:W-:Y:S01]  /*14c0*/  VIADD R2, R2, 0x4 ;  /* 0x0000000402027836 */ /* 0x000fe20000000000 */
[----:B------:R-:W-:Y:S01]  /*14d0*/  UIADD3 UR10, UPT, UPT, UR10, -0x4, URZ ;  /* 0xfffffffc0a0a7890 */ /* 0x000fe2000fffe0ff */
[----:B------:R-:W-:Y:S01]  /*14e0*/  VIADD R24, R24, 0x4 ;  /* 0x0000000418187836 */ /* 0x000fe20000000000 */
[----:B------:R-:W-:Y:S01]  /*14f0*/  UISETP.NE.AND UP2, UPT, UR9, URZ, UPT ;  /* 0x000000ff0900728c */ /* 0x000fe2000bf45270 */
[----:B--2---:R-:W-:-:S08]  /*1500*/  DADD R12, R26, R16 ;  /* 0x000000001a0c7229 */ /* 0x004fd00000000010 */
[----:B------:R-:W-:Y:S05]  /*1510*/  BRA.U UP2, `(.L_x_2) ;  /* 0xfffffff9024c7547 */ /* 0x000fea000b83ffff */
[----:B------:R-:W-:-:S12]  /*1520*/  UIADD3 UR9, UPT, UPT, UR10, 0x1, URZ ;  /* 0x000000010a097890 */ /* 0x000fd8000fffe0ff */
.L_x_1:
[----:B------:R-:W-:Y:S05]  /*1530*/  BRA.U !UP0, `(.L_x_3) ;  /* 0x0000000108dc7547 */ /* 0x000fea000b800000 */
[----:B------:R-:W-:Y:S01]  /*1540*/  VIADD R26, R4, -UR9 ;  /* 0x80000009041a7c36 */ /* 0x000fe20008000000 */
[----:B------:R-:W1:Y:S01]  /*1550*/  LDCU UR10, c[0x0][0x3a4] ;  /* 0x00007480ff0a77ac */ /* 0x000e620008000800 */
[----:B------:R-:W-:Y:S02]  /*1560*/  IMAD.MOV.U32 R24, RZ, RZ, RZ ;  /* 0x000000ffff187224 */ /* 0x000fe400078e00ff */
[----:B------:R-:W2:Y:S01]  /*1570*/  I2F.F64 R18, R26 ;  /* 0x0000001a00127312 */ /* 0x000ea20000201c00 */
[----:B------:R-:W-:Y:S01]  /*1580*/  SHF.R.U32.HI R27, RZ, 0x1f, R26 ;  /* 0x0000001fff1b7819 */ /* 0x000fe2000001161a */
[----:B------:R-:W-:-:S05]  /*1590*/  VIADD R2, R26, 0x1 ;  /* 0x000000011a027836 */ /* 0x000fca0000000000 */
[----:B------:R-:W-:Y:S01]  /*15a0*/  SHF.R.U32.HI R29, RZ, 0x1f, R2 ;  /* 0x0000001fff1d7819 */ /* 0x000fe20000011602 */
[----:B------:R3:W4:Y:S01]  /*15b0*/  I2F.F64.U32 R20, R27 ;  /* 0x0000001b00147312 */ /* 0x0007220000201800 */
[----:B--2---:R-:W-:Y:S01]  /*15c0*/  DFMA R16, R18, -UR4, RZ ;  /* 0x8000000412107c2b */ /* 0x004fe200080000ff */
[C---:B-1----:R-:W-:Y:S01]  /*15d0*/  VIADD R28, R26.reuse, -UR10 ;  /* 0x8000000a1a1c7c36 */ /* 0x042fe20008000000 */
[C---:B------:R-:W-:Y:S02]  /*15e0*/  ISETP.GE.AND P0, PT, R26.reuse, UR10, PT ;  /* 0x0000000a1a007c0c */ /* 0x040fe4000bf06270 */
[----:B------:R-:W-:-:S03]  /*15f0*/  ISETP.GE.AND P1, PT, R26, UR10, PT ;  /* 0x0000000a1a007c0c */ /* 0x000fc6000bf26270 */
[----:B------:R1:W0:Y:S01]  /*1600*/  I2F.F64 R14, R28 ;  /* 0x0000001c000e7312 */ /* 0x0002220000201c00 */
[----:B------:R-:W-:Y:S01]  /*1610*/  FSEL R25, RZ, 1.875, !P0 ;  /* 0x3ff00000ff197808 */ /* 0x000fe20004000000 */
[----:B------:R-:W-:Y:S01]  /*1620*/  DADD R16, R16, -1 ;  /* 0xbff0000010107429 */ /* 0x000fe20000000000 */
[----:B------:R-:W-:Y:S02]  /*1630*/  ISETP.GT.AND P0, PT, R26, -0x1, PT ;  /* 0xffffffff1a00780c */ /* 0x000fe40003f04270 */
[----:B------:R-:W-:Y:S01]  /*1640*/  FSEL R26, R18, RZ, !P1 ;  /* 0x000000ff121a7208 */ /* 0x000fe20004800000 */
[----:B------:R-:W-:Y:S01]  /*1650*/  IMAD.MOV.U32 R18, RZ, RZ, RZ ;  /* 0x000000ffff127224 */ /* 0x000fe200078e00ff */
[----:B---3--:R-:W-:Y:S01]  /*1660*/  FSEL R27, R19, RZ, !P1 ;  /* 0x000000ff131b7208 */ /* 0x008fe20004800000 */
[C---:B-1----:R-:W-:Y:S01]  /*1670*/  VIADD R28, R2.reuse, -UR10 ;  /* 0x8000000a021c7c36 */ /* 0x042fe20008000000 */
[C---:B------:R-:W-:Y:S01]  /*1680*/  ISETP.GE.AND P1, PT, R2.reuse, UR10, PT ;  /* 0x0000000a02007c0c */ /* 0x040fe2000bf26270 */
[----:B----4-:R-:W-:Y:S01]  /*1690*/  DMUL R16, R20, R16 ;  /* 0x0000001014107228 */ /* 0x010fe20000000000 */
[----:B------:R-:W-:Y:S01]  /*16a0*/  ISETP.GE.AND P2, PT, R2, UR10, PT ;  /* 0x0000000a02007c0c */ /* 0x000fe2000bf46270 */
[----:B------:R-:W1:Y:S01]  /*16b0*/  I2F.F64 R20, R2 ;  /* 0x0000000200147312 */ /* 0x000e620000201c00 */
[----:B------:R-:W-:Y:S01]  /*16c0*/  FSEL R19, RZ, 1.875, !P1 ;  /* 0x3ff00000ff137808 */ /* 0x000fe20004800000 */
[----:B0-----:R-:W-:Y:S01]  /*16d0*/  DFMA R14, R14, -UR4, R10 ;  /* 0x800000040e0e7c2b */ /* 0x001fe2000800000a */
[----:B------:R-:W-:-:S02]  /*16e0*/  FSEL R26, R26, RZ, P0 ;  /* 0x000000ff1a1a7208 */ /* 0x000fc40000000000 */
[----:B------:R-:W-:Y:S02]  /*16f0*/  FSEL R27, R27, RZ, P0 ;  /* 0x000000ff1b1b7208 */ /* 0x000fe40000000000 */
[----:B------:R-:W-:-:S03]  /*1700*/  ISETP.GT.AND P1, PT, R2, -0x1, PT ;  /* 0xffffffff0200780c */ /* 0x000fc60003f24270 */
[----:B------:R-:W-:Y:S01]  /*1710*/  DFMA R24, R14, R24, R16 ;  /* 0x000000180e18722b */ /* 0x000fe20000000010 */
[----:B------:R-:W0:Y:S01]  /*1720*/  I2F.F64.U32 R16, R29 ;  /* 0x0000001d00107312 */ /* 0x000e220000201800 */
[----:B-1----:R-:W-:-:S06]  /*1730*/  DFMA R14, R20, -UR4, RZ ;  /* 0x80000004140e7c2b */ /* 0x002fcc00080000ff */
[----:B------:R-:W-:Y:S02]  /*1740*/  DADD R24, R24, R26 ;  /* 0x0000000018187229 */ /* 0x000fe4000000001a */
[----:B------:R-:W-:-:S08]  /*1750*/  DADD R14, R14, -1 ;  /* 0xbff000000e0e7429 */ /* 0x000fd00000000000 */
[----:B------:R-:W-:Y:S01]  /*1760*/  F2I.F64.TRUNC R24, R24 ;  /* 0x0000001800187311 */ /* 0x000fe2000030d100 */
[----:B0-----:R-:W-:-:S07]  /*1770*/  DMUL R14, R16, R14 ;  /* 0x0000000e100e7228 */ /* 0x001fce0000000000 */
[----:B------:R-:W0:Y:S02]  /*1780*/  I2F.F64 R16, R28 ;  /* 0x0000001c00107312 */ /* 0x000e240000201c00 */
[----:B0-----:R-:W-:-:S08]  /*1790*/  DFMA R16, R16, -UR4, R10 ;  /* 0x8000000410107c2b */ /* 0x001fd0000800000a */
[----:B------:R-:W-:Y:S01]  /*17a0*/  DFMA R14, R16, R18, R14 ;  /* 0x00000012100e722b */ /* 0x000fe2000000000e */
[----:B------:R-:W-:Y:S01]  /*17b0*/  FSEL R18, R20, RZ, !P2 ;  /* 0x000000ff14127208 */ /* 0x000fe20005000000 */
[----:B------:R-:W0:Y:S01]  /*17c0*/  LDC.64 R16, c[0x0][0x380] ;  /* 0x0000e000ff107b82 */ /* 0x000e220000000a00 */
[----:B------:R-:W-:Y:S02]  /*17d0*/  FSEL R20, R21, RZ, !P2 ;  /* 0x000000ff15147208 */ /* 0x000fe40005000000 */
[----:B------:R-:W-:Y:S02]  /*17e0*/  FSEL R18, R18, RZ, P1 ;  /* 0x000000ff12127208 */ /* 0x000fe40000800000 */
[----:B------:R-:W-:-:S06]  /*17f0*/  FSEL R19, R20, RZ, P1 ;  /* 0x000000ff14137208 */ /* 0x000fcc0000800000 */
[----:B------:R-:W-:Y:S01]  /*1800*/  DADD R18, R14, R18 ;  /* 0x000000000e127229 */ /* 0x000fe20000000012 */
[----:B------:R-:W-:-:S09]  /*1810*/  IMAD R15, R23, UR10, R24 ;  /* 0x0000000a170f7c24 */ /* 0x000fd2000f8e0218 */
[----:B------:R-:W1:Y:S01]  /*1820*/  F2I.F64.TRUNC R18, R18 ;  /* 0x0000001200127311 */ /* 0x000e62000030d100 */
[----:B0-----:R-:W-:-:S06]  /*1830*/  IMAD.WIDE R14, R15, 0x8, R16 ;  /* 0x000000080f0e7825 */ /* 0x001fcc00078e0210 */
[----:B------:R-:W2:Y:S01]  /*1840*/  LDG.E.64 R14, desc[UR14][R14.64] ;  /* 0x0000000e0e0e7981 */ /* 0x000ea2000c1e1b00 */
[----:B-1----:R-:W-:-:S04]  /*1850*/  IMAD R21, R23, UR10, R18 ;  /* 0x0000000a17157c24 */ /* 0x002fc8000f8e0212 */
[----:B------:R-:W-:-:S06]  /*1860*/  IMAD.WIDE R16, R21, 0x8, R16 ;  /* 0x0000000815107825 */ /* 0x000fcc00078e0210 */
[----:B------:R-:W3:Y:S01]  /*1870*/  LDG.E.64 R16, desc[UR14][R16.64] ;  /* 0x0000000e10107981 */ /* 0x000ee2000c1e1b00 */
[----:B------:R-:W-:Y:S01]  /*1880*/  UIADD3 UR9, UPT, UPT, UR9, -0x2, URZ ;  /* 0xfffffffe09097890 */ /* 0x000fe2000fffe0ff */
[----:B--2---:R-:W-:-:S08]  /*1890*/  DADD R12, R12, R14 ;  /* 0x000000000c0c7229 */ /* 0x004fd0000000000e */
[----:B---3--:R-:W-:-:S11]  /*18a0*/  DADD R12, R12, R16 ;  /* 0x000000000c0c7229 */ /* 0x008fd60000000010 */
.L_x_3:
[----:B------:R-:W1:Y:S01]  /*18b0*/  LDCU UR10, c[0x0][0x3a4] ;  /* 0x00007480ff0a77ac */ /* 0x000e620008000800 */
[----:B------:R-:W-:-:S04]  /*18c0*/  VIADD R2, R4, -UR9 ;  /* 0x8000000904027c36 */ /* 0x000fc80008000000 */
[----:B------:R-:W2:Y:S01]  /*18d0*/  I2F.F64 R14, R2 ;  /* 0x00000002000e7312 */ /* 0x000ea20000201c00 */
[----:B------:R-:W-:-:S07]  /*18e0*/  SHF.R.U32.HI R24, RZ, 0x1f, R2 ;  /* 0x0000001fff187819 */ /* 0x000fce0000011602 */
[----:B------:R-:W3:Y:S01]  /*18f0*/  I2F.F64.U32 R20, R24 ;  /* 0x0000001800147312 */ /* 0x000ee20000201800 */
[C---:B-1----:R-:W-:Y:S01]  /*1900*/  VIADD R25, R2.reuse, -UR10 ;  /* 0x8000000a02197c36 */ /* 0x042fe20008000000 */
[C---:B------:R-:W-:Y:S01]  /*1910*/  ISETP.GE.AND P0, PT, R2.reuse, UR10, PT ;  /* 0x0000000a02007c0c */ /* 0x040fe2000bf06270 */
[----:B--2---:R-:W-:Y:S01]  /*1920*/  DFMA R16, R14, -UR4, RZ ;  /* 0x800000040e107c2b */ /* 0x004fe200080000ff */
[----:B------:R-:W-:-:S04]  /*1930*/  ISETP.GE.AND P1, PT, R2, UR10, PT ;  /* 0x0000000a02007c0c */ /* 0x000fc8000bf26270 */
[----:B------:R-:W0:Y:S01]  /*1940*/  I2F.F64 R18, R25 ;  /* 0x0000001900127312 */ /* 0x000e220000201c00 */
[----:B------:R-:W-:Y:S02]  /*1950*/  FSEL R14, R14, RZ, !P1 ;  /* 0x000000ff0e0e7208 */ /* 0x000fe40004800000 */
[----:B------:R-:W-:Y:S01]  /*1960*/  FSEL R15, R15, RZ, !P1 ;  /* 0x000000ff0f0f7208 */ /* 0x000fe20004800000 */
[----:B------:R-:W-:-:S08]  /*1970*/  DADD R16, R16, -1 ;  /* 0xbff0000010107429 */ /* 0x000fd00000000000 */
[----:B---3--:R-:W-:Y:S02]  /*1980*/  DMUL R20, R20, R16 ;  /* 0x0000001014147228 */ /* 0x008fe40000000000 */
[----:B0-----:R-:W-:Y:S01]  /*1990*/  DFMA R18, R18, -UR4, R10 ;  /* 0x8000000412127c2b */ /* 0x001fe2000800000a */
[----:B------:R-:W-:Y:S01]  /*19a0*/  FSEL R17, RZ, 1.875, !P0 ;  /* 0x3ff00000ff117808 */ /* 0x000fe20004000000 */
[----:B------:R-:W-:Y:S01]  /*19b0*/  IMAD.MOV.U32 R16, RZ, RZ, RZ ;  /* 0x000000ffff107224 */ /* 0x000fe200078e00ff */
[----:B------:R-:W-:-:S04]  /*19c0*/  ISETP.GT.AND P0, PT, R2, -0x1, PT ;  /* 0xffffffff0200780c */ /* 0x000fc80003f04270 */
[----:B------:R-:W-:Y:S01]  /*19d0*/  FSEL R14, R14, RZ, P0 ;  /* 0x000000ff0e0e7208 */ /* 0x000fe20000000000 */
[----:B------:R-:W-:Y:S01]  /*19e0*/  DFMA R18, R18, R16, R20 ;  /* 0x000000101212722b */ /* 0x000fe20000000014 */
[----:B------:R-:W-:-:S07]  /*19f0*/  FSEL R15, R15, RZ, P0 ;  /* 0x000000ff0f0f7208 */ /* 0x000fce0000000000 */
[----:B------:R-:W-:Y:S01]  /*1a00*/  DADD R18, R18, R14 ;  /* 0x0000000012127229 */ /* 0x000fe2000000000e */
[----:B------:R-:W0:Y:S09]  /*1a10*/  LDC.64 R14, c[0x0][0x380] ;  /* 0x0000e000ff0e7b82 */ /* 0x000e320000000a00 */
[----:B------:R-:W1:Y:S02]  /*1a20*/  F2I.F64.TRUNC R18, R18 ;  /* 0x0000001200127311 */ /* 0x000e64000030d100 */
[----:B-1----:R-:W-:-:S04]  /*1a30*/  IMAD R23, R23, UR10, R18 ;  /* 0x0000000a17177c24 */ /* 0x002fc8000f8e0212 */
[----:B0-----:R-:W-:-:S06]  /*1a40*/  IMAD.WIDE R14, R23, 0x8, R14 ;  /* 0x00000008170e7825 */ /* 0x001fcc00078e020e */
[----:B------:R-:W2:Y:S01]  /*1a50*/  LDG.E.64 R14, desc[UR14][R14.64] ;  /* 0x0000000e0e0e7981 */ /* 0x000ea2000c1e1b00 */
[----:B------:R-:W-:Y:S02]  /*1a60*/  UISETP.GT.AND UP2, UPT, UR8, 0x1, UPT ;  /* 0x000000010800788c */ /* 0x000fe4000bf44270 */
[----:B------:R-:W-:-:S07]  /*1a70*/  UIADD3 UR9, UPT, UPT, UR8, -0x1, URZ ;  /* 0xffffffff08097890 */ /* 0x000fce000fffe0ff */
[----:B------:R-:W-:Y:S01]  /*1a80*/  UMOV UR8, UR9 ;  /* 0x0000000900087c82 */ /* 0x000fe20008000000 */
[----:B--2---:R-:W-:Y:S01]  /*1a90*/  DADD R12, R14, R12 ;  /* 0x000000000e0c7229 */ /* 0x004fe2000000000c */
[----:B------:R-:W-:Y:S10]  /*1aa0*/  BRA.U UP2, `(.L_x_4) ;  /* 0xfffffff102647547 */ /* 0x000ff4000b83ffff */
[----:B------:R-:W-:Y:S05]  /*1ab0*/  BRA.U UP1, `(.L_x_5) ;  /* 0xffffffed01e47547 */ /* 0x000fea000b83ffff */
.L_x_0:
[----:B------:R-:W0:Y:S01]  /*1ac0*/  LDCU UR6, c[0x0][0x390] ;  /* 0x00007200ff0677ac */ /* 0x000e220008000800 */
[----:B------:R-:W-:Y:S01]  /*1ad0*/  IMAD.MOV.U32 R2, RZ, RZ, 0x1 ;  /* 0x00000001ff027424 */ /* 0x000fe200078e00ff */
[----:B------:R-:W-:Y:S01]  /*1ae0*/  FSETP.GEU.AND P1, PT, |R13|, 6.5827683646048100446e-37, PT ;  /* 0x036000000d00780b */ /* 0x000fe20003f2e200 */
[----:B------:R-:W-:Y:S01]  /*1af0*/  BSSY.RECONVERGENT B0, `(.L_x_6) ;  /* 0x0000019000007945 */ /* 0x000fe20003800200 */
[----:B------:R-:W1:Y:S01]  /*1b00*/  LDCU UR4, c[0x0][0x394] ;  /* 0x00007280ff0477ac */ /* 0x000e620008000800 */
[----:B------:R-:W2:Y:S01]  /*1b10*/  LDCU UR5, c[0x0][0x398] ;  /* 0x00007300ff0577ac */ /* 0x000ea20008000800 */
[----:B0-----:R-:W-:-:S04]  /*1b20*/  ULEA UR6, UR6, 0x1, 0x1 ;  /* 0x0000000106067891 */ /* 0x001fc8000f8e08ff */
[----:B-1----:R-:W-:-:S04]  /*1b30*/  UIMAD UR4, UR6, UR4, URZ ;  /* 0x00000004060472a4 */ /* 0x002fc8000f8e02ff */
[----:B------:R-:W-:-:S04]  /*1b40*/  ULEA UR4, UR4, UR6, 0x1 ;  /* 0x0000000604047291 */ /* 0x000fc8000f8e08ff */
[----:B--2---:R-:W-:-:S04]  /*1b50*/  UIMAD UR5, UR4, UR5, URZ ;  /* 0x00000005040572a4 */ /* 0x004fc8000f8e02ff */
[----:B------:R-:W-:-:S09]  /*1b60*/  ULEA UR5, UR5, UR4, 0x1 ;  /* 0x0000000405057291 */ /* 0x000fd2000f8e08ff */
[----:B------:R-:W0:Y:S08]  /*1b70*/  I2F.F64 R6, UR5 ;  /* 0x0000000500067d12 */ /* 0x000e300008201c00 */
[----:B0-----:R-:W0:Y:S02]  /*1b80*/  MUFU.RCP64H R3, R7 ;  /* 0x0000000700037308 */ /* 0x001e240000001800 */
[----:B0-----:R-:W-:-:S08]  /*1b90*/  DFMA R4, -R6, R2, 1 ;  /* 0x3ff000000604742b */ /* 0x001fd00000000102 */
[----:B------:R-:W-:-:S08]  /*1ba0*/  DFMA R4, R4, R4, R4 ;  /* 0x000000040404722b */ /* 0x000fd00000000004 */
[----:B------:R-:W-:-:S08]  /*1bb0*/  DFMA R4, R2, R4, R2 ;  /* 0x000000040204722b */ /* 0x000fd00000000002 */
[----:B------:R-:W-:-:S08]  /*1bc0*/  DFMA R2, -R6, R4, 1 ;  /* 0x3ff000000602742b */ /* 0x000fd00000000104 */
[----:B------:R-:W-:-:S08]  /*1bd0*/  DFMA R2, R4, R2, R4 ;  /* 0x000000020402722b */ /* 0x000fd00000000004 */
[----:B------:R-:W-:-:S08]  /*1be0*/  DMUL R4, R2, R12 ;  /* 0x0000000c02047228 */ /* 0x000fd00000000000 */
[----:B------:R-:W-:-:S08]  /*1bf0*/  DFMA R8, -R6, R4, R12 ;  /* 0x000000040608722b */ /* 0x000fd0000000010c */
[----:B------:R-:W-:-:S10]  /*1c00*/  DFMA R2, R2, R8, R4 ;  /* 0x000000080202722b */ /* 0x000fd40000000004 */
[----:B------:R-:W-:-:S05]  /*1c10*/  FFMA R4, RZ, R7, R3 ;  /* 0x00000007ff047223 */ /* 0x000fca0000000003 */
[----:B------:R-:W-:-:S13]  /*1c20*/  FSETP.GT.AND P0, PT, |R4|, 1.469367938527859385e-39, PT ;  /* 0x001000000400780b */ /* 0x000fda0003f04200 */
[----:B------:R-:W-:Y:S05]  /*1c30*/  @P0 BRA P1, `(.L_x_7) ;  /* 0x0000000000100947 */ /* 0x000fea0000800000 */
[----:B------:R-:W-:Y:S01]  /*1c40*/  IMAD.MOV.U32 R4, RZ, RZ, R12 ;  /* 0x000000ffff047224 */ /* 0x000fe200078e000c */
[----:B------:R-:W-:Y:S01]  /*1c50*/  MOV R10, 0x1c80 ;  /* 0x00001c80000a7802 */ /* 0x000fe20000000f00 */
[----:B------:R-:W-:-:S07]  /*1c60*/  IMAD.MOV.U32 R5, RZ, RZ, R13 ;  /* 0x000000ffff057224 */ /* 0x000fce00078e000d */
[----:B------:R-:W-:Y:S05]  /*1c70*/  CALL.REL.NOINC `($__internal_0_$__cuda_sm20_div_rn_f64_full) ;  /* 0x0000000000147944 */ /* 0x000fea0003c00000 */
.L_x_7:
[----:B------:R-:W-:Y:S05]  /*1c80*/  BSYNC.RECONVERGENT B0 ;  /* 0x0000000000007941 */ /* 0x000fea0003800200 */
.L_x_6:
[----:B------:R-:W0:Y:S02]  /*1c90*/  LDC.64 R4, c[0x0][0x388] ;  /* 0x0000e200ff047b82 */ /* 0x000e240000000a00 */
[----:B0-----:R-:W-:-:S05]  /*1ca0*/  IMAD.WIDE R4, R0, 0x8, R4 ;  /* 0x0000000800047825 */ /* 0x001fca00078e0204 */
[----:B------:R-:W-:Y:S01]  /*1cb0*/  STG.E.64 desc[UR14][R4.64], R2 ;  /* 0x0000000204007986 */ /* 0x000fe2000c101b0e */
[----:B------:R-:W-:Y:S05]  /*1cc0*/  EXIT ;  /* 0x000000000000794d */ /* 0x000fea0003800000 */
        .weak           $__internal_0_$__cuda_sm20_div_rn_f64_full
        .type           $__internal_0_$__cuda_sm20_div_rn_f64_full,@function
        .size           $__internal_0_$__cuda_sm20_div_rn_f64_full,($_Z10_1DstencilPdS_iiiiii$__internal_accurate_pow - $__internal_0_$__cuda_sm20_div_rn_f64_full)
$__internal_0_$__cuda_sm20_div_rn_f64_full:
[C---:B------:R-:W-:Y:S01]  /*1cd0*/  FSETP.GEU.AND P0, PT, |R7|.reuse, 1.469367938527859385e-39, PT ;  /* 0x001000000700780b */ /* 0x040fe20003f0e200 */
[----:B------:R-:W-:Y:S01]  /*1ce0*/  IMAD.MOV.U32 R16, RZ, RZ, 0x1 ;  /* 0x00000001ff107424 */ /* 0x000fe200078e00ff */
[----:B------:R-:W-:Y:S01]  /*1cf0*/  LOP3.LUT R2, R7, 0x800fffff, RZ, 0xc0, !PT ;  /* 0x800fffff07027812 */ /* 0x000fe200078ec0ff */
[----:B------:R-:W-:Y:S01]  /*1d00*/  BSSY.RECONVERGENT B1, `(.L_x_8) ;  /* 0x0000055000017945 */ /* 0x000fe20003800200 */
[C---:B------:R-:W-:Y:S02]  /*1d10*/  FSETP.GEU.AND P2, PT, |R5|.reuse, 1.469367938527859385e-39, PT ;  /* 0x001000000500780b */ /* 0x040fe40003f4e200 */
[----:B------:R-:W-:Y:S01]  /*1d20*/  LOP3.LUT R3, R2, 0x3ff00000, RZ, 0xfc, !PT ;  /* 0x3ff0000002037812 */ /* 0x000fe200078efcff */
[----:B------:R-:W-:Y:S01]  /*1d30*/  IMAD.MOV.U32 R2, RZ, RZ, R6 ;  /* 0x000000ffff027224 */ /* 0x000fe200078e0006 */
[----:B------:R-:W-:Y:S02]  /*1d40*/  LOP3.LUT R11, R5, 0x7ff00000, RZ, 0xc0, !PT ;  /* 0x7ff00000050b7812 */ /* 0x000fe400078ec0ff */
[----:B------:R-:W-:-:S03]  /*1d50*/  LOP3.LUT R14, R7, 0x7ff00000, RZ, 0xc0, !PT ;  /* 0x7ff00000070e7812 */ /* 0x000fc600078ec0ff */
[----:B------:R-:W-:Y:S01]  /*1d60*/  @!P0 DMUL R2, R6, 8.98846567431157953865e+307 ;  /* 0x7fe0000006028828 */ /* 0x000fe20000000000 */
[----:B------:R-:W-:-:S03]  /*1d70*/  ISETP.GE.U32.AND P1, PT, R11, R14, PT ;  /* 0x0000000e0b00720c */ /* 0x000fc60003f26070 */
[----:B------:R-:W-:Y:S01]  /*1d80*/  @!P2 LOP3.LUT R12, R7, 0x7ff00000, RZ, 0xc0, !PT ;  /* 0x7ff00000070ca812 */ /* 0x000fe200078ec0ff */
[----:B------:R-:W-:Y:S01]  /*1d90*/  @!P2 IMAD.MOV.U32 R18, RZ, RZ, RZ ;  /* 0x000000ffff12a224 */ /* 0x000fe200078e00ff */
[----:B------:R-:W0:Y:S02]  /*1da0*/  MUFU.RCP64H R17, R3 ;  /* 0x0000000300117308 */ /* 0x000e240000001800 */
[----:B------:R-:W-:Y:S01]  /*1db0*/  @!P2 ISETP.GE.U32.AND P3, PT, R11, R12, PT ;  /* 0x0000000c0b00a20c */ /* 0x000fe20003f66070 */
[----:B------:R-:W-:-:S05]  /*1dc0*/  IMAD.MOV.U32 R12, RZ, RZ, 0x1ca00000 ;  /* 0x1ca00000ff0c7424 */ /* 0x000fca00078e00ff */
[----:B------:R-:W-:-:S04]  /*1dd0*/  @!P2 SEL R13, R12, 0x63400000, !P3 ;  /* 0x634000000c0da807 */ /* 0x000fc80005800000 */
[----:B------:R-:W-:-:S04]  /*1de0*/  @!P2 LOP3.LUT R13, R13, 0x80000000, R5, 0xf8, !PT ;  /* 0x800000000d0da812 */ /* 0x000fc800078ef805 */
[----:B------:R-:W-:Y:S01]  /*1df0*/  @!P2 LOP3.LUT R19, R13, 0x100000, RZ, 0xfc, !PT ;  /* 0x001000000d13a812 */ /* 0x000fe200078efcff */
[----:B0-----:R-:W-:-:S08]  /*1e00*/  DFMA R8, R16, -R2, 1 ;  /* 0x3ff000001008742b */ /* 0x001fd00000000802 */
[----:B------:R-:W-:-:S08]  /*1e10*/  DFMA R8, R8, R8, R8 ;  /* 0x000000080808722b */ /* 0x000fd00000000008 */
[----:B------:R-:W-:Y:S01]  /*1e20*/  DFMA R16, R16, R8, R16 ;  /* 0x000000081010722b */ /* 0x000fe20000000010 */
[----:B------:R-:W-:Y:S01]  /*1e30*/  SEL R9, R12, 0x63400000, !P1 ;  /* 0x634000000c097807 */ /* 0x000fe20004800000 */
[----:B------:R-:W-:-:S03]  /*1e40*/  IMAD.MOV.U32 R8, RZ, RZ, R4 ;  /* 0x000000ffff087224 */ /* 0x000fc600078e0004 */
[----:B------:R-:W-:-:S03]  /*1e50*/  LOP3.LUT R9, R9, 0x800fffff, R5, 0xf8, !PT ;  /* 0x800fffff09097812 */ /* 0x000fc600078ef805 */
[----:B------:R-:W-:-:S03]  /*1e60*/  DFMA R20, R16, -R2, 1 ;  /* 0x3ff000001014742b */ /* 0x000fc60000000802 */
[----:B------:R-:W-:-:S05]  /*1e70*/  @!P2 DFMA R8, R8, 2, -R18 ;  /* 0x400000000808a82b */ /* 0x000fca0000000812 */
[----:B------:R-:W-:Y:S01]  /*1e80*/  DFMA R16, R16, R20, R16 ;  /* 0x000000141010722b */ /* 0x000fe20000000010 */
[----:B------:R-:W-:Y:S02]  /*1e90*/  IMAD.MOV.U32 R21, RZ, RZ, R11 ;  /* 0x000000ffff157224 */ /* 0x000fe400078e000b */
[----:B------:R-:W-:Y:S01]  /*1ea0*/  IMAD.MOV.U32 R20, RZ, RZ, R14 ;  /* 0x000000ffff147224 */ /* 0x000fe200078e000e */
[----:B------:R-:W-:Y:S02]  /*1eb0*/  @!P0 LOP3.LUT R20, R3, 0x7ff00000, RZ, 0xc0, !PT ;  /* 0x7ff0000003148812 */ /* 0x000fe400078ec0ff */
[----:B------:R-:W-:Y:S02]  /*1ec0*/  @!P2 LOP3.LUT R21, R9, 0x7ff00000, RZ, 0xc0, !PT ;  /* 0x7ff000000915a812 */ /* 0x000fe400078ec0ff */
[----:B------:R-:W-:Y:S01]  /*1ed0*/  DMUL R18, R16, R8 ;  /* 0x0000000810127228 */ /* 0x000fe20000000000 */
[----:B------:R-:W-:Y:S02]  /*1ee0*/  VIADD R22, R20, 0xffffffff ;  /* 0xffffffff14167836 */ /* 0x000fe40000000000 */
[----:B------:R-:W-:-:S05]  /*1ef0*/  VIADD R13, R21, 0xffffffff ;  /* 0xffffffff150d7836 */ /* 0x000fca0000000000 */
[----:B------:R-:W-:Y:S01]  /*1f00*/  DFMA R14, R18, -R2, R8 ;  /* 0x80000002120e722b */ /* 0x000fe20000000008 */
[----:B------:R-:W-:-:S04]  /*1f10*/  ISETP.GT.U32.AND P0, PT, R13, 0x7feffffe, PT ;  /* 0x7feffffe0d00780c */ /* 0x000fc80003f04070 */
[----:B------:R-:W-:-:S03]  /*1f20*/  ISETP.GT.U32.OR P0, PT, R22, 0x7feffffe, P0 ;  /* 0x7feffffe1600780c */ /* 0x000fc60000704470 */
[----:B------:R-:W-:-:S10]  /*1f30*/  DFMA R14, R16, R14, R18 ;  /* 0x0000000e100e722b */ /* 0x000fd40000000012 */
[----:B------:R-:W-:Y:S05]  /*1f40*/  @P0 BRA `(.L_x_9) ;  /* 0x00000000006c0947 */ /* 0x000fea0003800000 */
[----:B------:R-:W-:-:S04]  /*1f50*/  LOP3.LUT R16, R7, 0x7ff00000, RZ, 0xc0, !PT ;  /* 0x7ff0000007107812 */ /* 0x000fc800078ec0ff */
[CC--:B------:R-:W-:Y:S02]  /*1f60*/  VIADDMNMX R4, R11.reuse, -R16.reuse, 0xb9600000, !PT ;  /* 0xb96000000b047446 */ /* 0x0c0fe40007800910 */
[----:B------:R-:W-:Y:S02]  /*1f70*/  ISETP.GE.U32.AND P0, PT, R11, R16, PT ;  /* 0x000000100b00720c */ /* 0x000fe40003f06070 */
[----:B------:R-:W-:Y:S02]  /*1f80*/  VIMNMX R4, PT, PT, R4, 0x46a00000, PT ;  /* 0x46a0000004047848 */ /* 0x000fe40003fe0100 */
[----:B------:R-:W-:-:S05]  /*1f90*/  SEL R11, R12, 0x63400000, !P0 ;  /* 0x634000000c0b7807 */ /* 0x000fca0004000000 */
[----:B------:R-:W-:Y:S02]  /*1fa0*/  IMAD.IADD R11, R4, 0x1, -R11 ;  /* 0x00000001040b7824 */ /* 0x000fe400078e0a0b */
[----:B------:R-:W-:Y:S02]  /*1fb0*/  IMAD.MOV.U32 R4, RZ, RZ, RZ ;  /* 0x000000ffff047224 */ /* 0x000fe400078e00ff */
[----:B------:R-:W-:-:S06]  /*1fc0*/  VIADD R5, R11, 0x7fe00000 ;  /* 0x7fe000000b057836 */ /* 0x000fcc0000000000 */
[----:B------:R-:W-:-:S10]  /*1fd0*/  DMUL R12, R14, R4 ;  /* 0x000000040e0c7228 */ /* 0x000fd40000000000 */
[----:B------:R-:W-:-:S13]  /*1fe0*/  FSETP.GTU.AND P0, PT, |R13|, 1.469367938527859385e-39, PT ;  /* 0x001000000d00780b */ /* 0x000fda0003f0c200 */
[----:B------:R-:W-:Y:S05]  /*1ff0*/  @P0 BRA `(.L_x_10) ;  /* 0x0000000000940947 */ /* 0x000fea0003800000 */
[----:B------:R-:W-:Y:S01]  /*2000*/  DFMA R2, R14, -R2, R8 ;  /* 0x800000020e02722b */ /* 0x000fe20000000008 */
[----:B------:R-:W-:-:S09]  /*2010*/  IMAD.MOV.U32 R4, RZ, RZ, RZ ;  /* 0x000000ffff047224 */ /* 0x000fd200078e00ff */
[C---:B------:R-:W-:Y:S02]  /*2020*/  FSETP.NEU.AND P0, PT, R3.reuse, RZ, PT ;  /* 0x000000ff0300720b */ /* 0x040fe40003f0d000 */
[----:B------:R-:W-:-:S04]  /*2030*/  LOP3.LUT R7, R3, 0x80000000, R7, 0x48, !PT ;  /* 0x8000000003077812 */ /* 0x000fc800078e4807 */
[----:B------:R-:W-:-:S07]  /*2040*/  LOP3.LUT R5, R7, R5, RZ, 0xfc, !PT ;  /* 0x0000000507057212 */ /* 0x000fce00078efcff */
[----:B------:R-:W-:Y:S05]  /*2050*/  @!P0 BRA `(.L_x_10) ;  /* 0x00000000007c8947 */ /* 0x000fea0003800000 */
[----:B------:R-:W-:Y:S01]  /*2060*/  IMAD.MOV R3, RZ, RZ, -R11 ;  /* 0x000000ffff037224 */ /* 0x000fe200078e0a0b */
[----:B------:R-:W-:Y:S01]  /*2070*/  DMUL.RP R4, R14, R4 ;  /* 0x000000040e047228 */ /* 0x000fe20000008000 */
[----:B------:R-:W-:-:S06]  /*2080*/  IMAD.MOV.U32 R2, RZ, RZ, RZ ;  /* 0x000000ffff027224 */ /* 0x000fcc00078e00ff */
[----:B------:R-:W-:-:S03]  /*2090*/  DFMA R2, R12, -R2, R14 ;  /* 0x800000020c02722b */ /* 0x000fc6000000000e */
[----:B------:R-:W-:-:S03]  /*20a0*/  LOP3.LUT R7, R5, R7, RZ, 0x3c, !PT ;  /* 0x0000000705077212 */ /* 0x000fc600078e3cff */
[----:B------:R-:W-:-:S04]  /*20b0*/  IADD3 R2, PT, PT, -R11, -0x43300000, RZ ;  /* 0xbcd000000b027810 */ /* 0x000fc80007ffe1ff */
[----:B------:R-:W-:-:S04]  /*20c0*/  FSETP.NEU.AND P0, PT, |R3|, R2, PT ;  /* 0x000000020300720b */ /* 0x000fc80003f0d200 */
[----:B------:R-:W-:Y:S02]  /*20d0*/  FSEL R12, R4, R12, !P0 ;  /* 0x0000000c040c7208 */ /* 0x000fe40004000000 */
[----:B------:R-:W-:Y:S01]  /*20e0*/  FSEL R13, R7, R13, !P0 ;  /* 0x0000000d070d7208 */ /* 0x000fe20004000000 */
[----:B------:R-:W-:Y:S06]  /*20f0*/  BRA `(.L_x_10) ;  /* 0x0000000000547947 */ /* 0x000fec0003800000 */
.L_x_9:
[----:B------:R-:W-:-:S14]  /*2100*/  DSETP.NAN.AND P0, PT, R4, R4, PT ;  /* 0x000000040400722a */ /* 0x000fdc0003f08000 */
[----:B------:R-:W-:Y:S05]  /*2110*/  @P0 BRA `(.L_x_11) ;  /* 0x0000000000440947 */ /* 0x000fea0003800000 */
[----:B------:R-:W-:-:S14]  /*2120*/  DSETP.NAN.AND P0, PT, R6, R6, PT ;  /* 0x000000060600722a */ /* 0x000fdc0003f08000 */
[----:B------:R-:W-:Y:S05]  /*2130*/  @P0 BRA `(.L_x_12) ;  /* 0x0000000000300947 */ /* 0x000fea0003800000 */
[----:B------:R-:W-:Y:S01]  /*2140*/  ISETP.NE.AND P0, PT, R21, R20, PT ;  /* 0x000000141500720c */ /* 0x000fe20003f05270 */
[----:B------:R-:W-:Y:S02]  /*2150*/  IMAD.MOV.U32 R12, RZ, RZ, 0x0 ;  /* 0x00000000ff0c7424 */ /* 0x000fe400078e00ff */
[----:B------:R-:W-:-:S10]  /*2160*/  IMAD.MOV.U32 R13, RZ, RZ, -0x80000 ;  /* 0xfff80000ff0d7424 */ /* 0x000fd400078e00ff */
[----:B------:R-:W-:Y:S05]  /*2170*/  @!P0 BRA `(.L_x_10) ;  /* 0x0000000000348947 */ /* 0x000fea0003800000 */
[----:B------:R-:W-:Y:S02]  /*2180*/  ISETP.NE.AND P0, PT, R21, 0x7ff00000, PT ;  /* 0x7ff000001500780c */ /* 0x000fe40003f05270 */
[----:B------:R-:W-:Y:S02]  /*2190*/  LOP3.LUT R13, R5, 0x80000000, R7, 0x48, !PT ;  /* 0x80000000050d7812 */ /* 0x000fe400078e4807 */
[----:B------:R-:W-:-:S13]  /*21a0*/  ISETP.EQ.OR P0, PT, R20, RZ, !P0 ;  /* 0x000000ff1400720c */ /* 0x000fda0004702670 */
[----:B------:R-:W-:Y:S01]  /*21b0*/  @P0 LOP3.LUT R2, R13, 0x7ff00000, RZ, 0xfc, !PT ;  /* 0x7ff000000d020812 */ /* 0x000fe200078efcff */
[----:B------:R-:W-:Y:S02]  /*21c0*/  @!P0 IMAD.MOV.U32 R12, RZ, RZ, RZ ;  /* 0x000000ffff0c8224 */ /* 0x000fe400078e00ff */
[----:B------:R-:W-:Y:S02]  /*21d0*/  @P0 IMAD.MOV.U32 R12, RZ, RZ, RZ ;  /* 0x000000ffff0c0224 */ /* 0x000fe400078e00ff */
[----:B------:R-:W-:Y:S01]  /*21e0*/  @P0 IMAD.MOV.U32 R13, RZ, RZ, R2 ;  /* 0x000000ffff0d0224 */ /* 0x000fe200078e0002 */
[----:B------:R-:W-:Y:S06]  /*21f0*/  BRA `(.L_x_10) ;  /* 0x0000000000147947 */ /* 0x000fec0003800000 */
.L_x_12:
[----:B------:R-:W-:Y:S01]  /*2200*/  LOP3.LUT R13, R7, 0x80000, RZ, 0xfc, !PT ;  /* 0x00080000070d7812 */ /* 0x000fe200078efcff */
[----:B------:R-:W-:Y:S01]  /*2210*/  IMAD.MOV.U32 R12, RZ, RZ, R6 ;  /* 0x000000ffff0c7224 */ /* 0x000fe200078e0006 */
[----:B------:R-:W-:Y:S06]  /*2220*/  BRA `(.L_x_10) ;  /* 0x0000000000087947 */ /* 0x000fec0003800000 */
.L_x_11:
[----:B------:R-:W-:Y:S01]  /*2230*/  LOP3.LUT R13, R5, 0x80000, RZ, 0xfc, !PT ;  /* 0x00080000050d7812 */ /* 0x000fe200078efcff */
[----:B------:R-:W-:-:S07]  /*2240*/  IMAD.MOV.U32 R12, RZ, RZ, R4 ;  /* 0x000000ffff0c7224 */ /* 0x000fce00078e0004 */
.L_x_10:
[----:B------:R-:W-:Y:S05]  /*2250*/  BSYNC.RECONVERGENT B1 ;  /* 0x0000000000017941 */ /* 0x000fea0003800200 */
.L_x_8:
[----:B------:R-:W-:Y:S02]  /*2260*/  IMAD.MOV.U32 R11, RZ, RZ, 0x0 ;  /* 0x00000000ff0b7424 */ /* 0x000fe400078e00ff */
[----:B------:R-:W-:Y:S02]  /*2270*/  IMAD.MOV.U32 R2, RZ, RZ, R12 ;  /* 0x000000ffff027224 */ /* 0x000fe400078e000c */
[----:B------:R-:W-:Y:S01]  /*2280*/  IMAD.MOV.U32 R3, RZ, RZ, R13 ;  /* 0x000000ffff037224 */ /* 0x000fe200078e000d */
[----:B------:R-:W-:Y:S06]  /*2290*/  RET.REL.NODEC R10 `(_Z10_1DstencilPdS_iiiiii) ;  /* 0xffffffdc0a587950 */ /* 0x000fec0003c3ffff */
        .type           $_Z10_1DstencilPdS_iiiiii$__internal_accurate_pow,@function
        .size           $_Z10_1DstencilPdS_iiiiii$__internal_accurate_pow,(.L_x_16 - $_Z10_1DstencilPdS_iiiiii$__internal_accurate_pow)
$_Z10_1DstencilPdS_iiiiii$__internal_accurate_pow:
[----:B------:R-:W0:Y:S01]  /*22a0*/  MUFU.RCP64H R11, 2 ;  /* 0x40000000000b7908 */ /* 0x000e220000001800 */
[----:B------:R-:W-:Y:S01]  /*22b0*/  IMAD.MOV.U32 R2, RZ, RZ, 0x0 ;  /* 0x00000000ff027424 */ /* 0x000fe200078e00ff */
[----:B------:R-:W-:Y:S01]  /*22c0*/  UMOV UR4, 0x7d2cafe2 ;  /* 0x7d2cafe200047882 */ /* 0x000fe20000000000 */
[----:B------:R-:W-:Y:S01]  /*22d0*/  IMAD.MOV.U32 R3, RZ, RZ, 0x40000000 ;  /* 0x40000000ff037424 */ /* 0x000fe200078e00ff */
[----:B------:R-:W-:Y:S01]  /*22e0*/  UMOV UR5, 0x3eb0f5ff ;  /* 0x3eb0f5ff00057882 */ /* 0x000fe20000000000 */
[----:B------:R-:W-:Y:S01]  /*22f0*/  IMAD.MOV.U32 R10, RZ, RZ, RZ ;  /* 0x000000ffff0a7224 */ /* 0x000fe200078e00ff */
[----:B------:R-:W-:Y:S01]  /*2300*/  UMOV UR8, 0x3b39803f ;  /* 0x3b39803f00087882 */ /* 0x000fe20000000000 */
[----:B------:R-:W-:Y:S01]  /*2310*/  IMAD.MOV.U32 R6, RZ, RZ, 0x41ad3b5a ;  /* 0x41ad3b5aff067424 */ /* 0x000fe200078e00ff */
[----:B------:R-:W-:Y:S01]  /*2320*/  UMOV UR9, 0x3c7abc9e ;  /* 0x3c7abc9e00097882 */ /* 0x000fe20000000000 */
[----:B------:R-:W-:Y:S02]  /*2330*/  IMAD.MOV.U32 R7, RZ, RZ, 0x3ed0f5d2 ;  /* 0x3ed0f5d2ff077424 */ /* 0x000fe400078e00ff */
[----:B0-----:R-:W-:-:S08]  /*2340*/  DFMA R2, R10, -R2, 1 ;  /* 0x3ff000000a02742b */ /* 0x001fd00000000802 */
[----:B------:R-:W-:-:S08]  /*2350*/  DFMA R2, R2, R2, R2 ;  /* 0x000000020202722b */ /* 0x000fd00000000002 */
[----:B------:R-:W-:-:S08]  /*2360*/  DFMA R10, R10, R2, R10 ;  /* 0x000000020a0a722b */ /* 0x000fd0000000000a */
[----:B------:R-:W-:-:S08]  /*2370*/  DMUL R2, RZ, R10 ;  /* 0x0000000aff027228 */ /* 0x000fd00000000000 */
[----:B------:R-:W-:-:S08]  /*2380*/  DFMA R2, RZ, R10, R2 ;  /* 0x0000000aff02722b */ /* 0x000fd00000000002 */
[----:B------:R-:W-:Y:S02]  /*2390*/  DMUL R8, R2, R2 ;  /* 0x0000000202087228 */ /* 0x000fe40000000000 */
[----:B------:R-:W-:-:S06]  /*23a0*/  DADD R16, RZ, -R2 ;  /* 0x00000000ff107229 */ /* 0x000fcc0000000802 */
[----:B------:R-:W-:Y:S01]  /*23b0*/  DFMA R6, R8, UR4, R6 ;  /* 0x0000000408067c2b */ /* 0x000fe20008000006 */
[----:B------:R-:W-:Y:S01]  /*23c0*/  UMOV UR4, 0x75488a3f ;  /* 0x75488a3f00047882 */ /* 0x000fe20000000000 */
[----:B------:R-:W-:Y:S01]  /*23d0*/  UMOV UR5, 0x3ef3b20a ;  /* 0x3ef3b20a00057882 */ /* 0x000fe20000000000 */
[----:B------:R-:W-:Y:S02]  /*23e0*/  DADD R18, R16, R16 ;  /* 0x0000000010127229 */ /* 0x000fe40000000010 */
[----:B------:R-:W-:-:S03]  /*23f0*/  DMUL R16, R2, R2 ;  /* 0x0000000202107228 */ /* 0x000fc60000000000 */
[----:B------:R-:W-:Y:S01]  /*2400*/  DFMA R6, R8, R6, UR4 ;  /* 0x0000000408067e2b */ /* 0x000fe20008000006 */
[----:B------:R-:W-:Y:S01]  /*2410*/  UMOV UR4, 0xe4faecd5 ;  /* 0xe4faecd500047882 */ /* 0x000fe20000000000 */
[----:B------:R-:W-:Y:S01]  /*2420*/  UMOV UR5, 0x3f1745cd ;  /* 0x3f1745cd00057882 */ /* 0x000fe20000000000 */
[-C--:B------:R-:W-:Y:S02]  /*2430*/  DFMA R18, RZ, -R2.reuse, R18 ;  /* 0x80000002ff12722b */ /* 0x080fe40000000012 */
[----:B------:R-:W-:-:S03]  /*2440*/  DFMA R22, R2, R2, -R16 ;  /* 0x000000020216722b */ /* 0x000fc60000000810 */
[----:B------:R-:W-:Y:S01]  /*2450*/  DFMA R6, R8, R6, UR4 ;  /* 0x0000000408067e2b */ /* 0x000fe20008000006 */
[----:B------:R-:W-:Y:S01]  /*2460*/  UMOV UR4, 0x258a578b ;  /* 0x258a578b00047882 */ /* 0x000fe20000000000 */
[----:B------:R-:W-:Y:S01]  /*2470*/  UMOV UR5, 0x3f3c71c7 ;  /* 0x3f3c71c700057882 */ /* 0x000fe20000000000 */
[----:B------:R-:W-:-:S05]  /*2480*/  DMUL R10, R10, R18 ;  /* 0x000000120a0a7228 */ /* 0x000fca0000000000 */
[----:B------:R-:W-:Y:S01]  /*2490*/  DFMA R6, R8, R6, UR4 ;  /* 0x0000000408067e2b */ /* 0x000fe20008000006 */
[----:B------:R-:W-:Y:S01]  /*24a0*/  UMOV UR4, 0x9242b910 ;  /* 0x9242b91000047882 */ /* 0x000fe20000000000 */
[----:B------:R-:W-:-:S03]  /*24b0*/  UMOV UR5, 0x3f624924 ;  /* 0x3f62492400057882 */ /* 0x000fc60000000000 */
[----:B------:R-:W-:Y:S02]  /*24c0*/  VIADD R25, R11, 0x100000 ;  /* 0x001000000b197836 */ /* 0x000fe40000000000 */
[----:B------:R-:W-:Y:S01]  /*24d0*/  IMAD.MOV.U32 R24, RZ, RZ, R10 ;  /* 0x000000ffff187224 */ /* 0x000fe200078e000a */
[----:B------:R-:W-:Y:S01]  /*24e0*/  DFMA R6, R8, R6, UR4 ;  /* 0x0000000408067e2b */ /* 0x000fe20008000006 */
[----:B------:R-:W-:Y:S01]  /*24f0*/  UMOV UR4, 0x99999dfb ;  /* 0x99999dfb00047882 */ /* 0x000fe20000000000 */
[----:B------:R-:W-:-:S03]  /*2500*/  UMOV UR5, 0x3f899999 ;  /* 0x3f89999900057882 */ /* 0x000fc60000000000 */
[----:B------:R-:W-:-:S03]  /*2510*/  DFMA R22, R2, R24, R22 ;  /* 0x000000180216722b */ /* 0x000fc60000000016 */
[----:B------:R-:W-:Y:S01]  /*2520*/  DFMA R14, R8, R6, UR4 ;  /* 0x00000004080e7e2b */ /* 0x000fe20008000006 */
[----:B------:R-:W-:Y:S01]  /*2530*/  UMOV UR4, 0x55555555 ;  /* 0x5555555500047882 */ /* 0x000fe20000000000 */
[----:B------:R-:W-:-:S06]  /*2540*/  UMOV UR5, 0x3fb55555 ;  /* 0x3fb5555500057882 */ /* 0x000fcc0000000000 */
[----:B------:R-:W-:-:S08]  /*2550*/  DFMA R6, R8, R14, UR4 ;  /* 0x0000000408067e2b */ /* 0x000fd0000800000e */
[----:B------:R-:W-:Y:S01]  /*2560*/  DADD R20, -R6, UR4 ;  /* 0x0000000406147e29 */ /* 0x000fe20008000100 */
[----:B------:R-:W-:Y:S01]  /*2570*/  UMOV UR4, 0xb9e7b0 ;  /* 0x00b9e7b000047882 */ /* 0x000fe20000000000 */
[----:B------:R-:W-:-:S06]  /*2580*/  UMOV UR5, 0x3c46a4cb ;  /* 0x3c46a4cb00057882 */ /* 0x000fcc0000000000 */
[----:B------:R-:W-:Y:S02]  /*2590*/  DFMA R14, R8, R14, R20 ;  /* 0x0000000e080e722b */ /* 0x000fe40000000014 */
[----:B------:R-:W-:-:S06]  /*25a0*/  DMUL R8, R2, R16 ;  /* 0x0000001002087228 */ /* 0x000fcc0000000000 */
[----:B------:R-:W-:Y:S01]  /*25b0*/  DADD R14, R14, -UR4 ;  /* 0x800000040e0e7e29 */ /* 0x000fe20008000000 */
[----:B------:R-:W-:Y:S01]  /*25c0*/  UMOV UR4, 0xfefa39ef ;  /* 0xfefa39ef00047882 */ /* 0x000fe20000000000 */
[----:B------:R-:W-:Y:S01]  /*25d0*/  DFMA R20, R2, R16, -R8 ;  /* 0x000000100214722b */ /* 0x000fe20000000808 */
[----:B------:R-:W-:-:S05]  /*25e0*/  UMOV UR5, 0x3fe62e42 ;  /* 0x3fe62e4200057882 */ /* 0x000fca0000000000 */
[----:B------:R-:W-:Y:S02]  /*25f0*/  DADD R18, R6, R14 ;  /* 0x0000000006127229 */ /* 0x000fe4000000000e */
[----:B------:R-:W-:-:S06]  /*2600*/  DFMA R20, R10, R16, R20 ;  /* 0x000000100a14722b */ /* 0x000fcc0000000014 */
[----:B------:R-:W-:Y:S02]  /*2610*/  DMUL R16, R18, R8 ;  /* 0x0000000812107228 */ /* 0x000fe40000000000 */
[----:B------:R-:W-:Y:S02]  /*2620*/  DFMA R20, R2, R22, R20 ;  /* 0x000000160214722b */ /* 0x000fe40000000014 */
[----:B------:R-:W-:-:S04]  /*2630*/  DADD R6, R6, -R18 ;  /* 0x0000000006067229 */ /* 0x000fc80000000812 */
[----:B------:R-:W-:-:S04]  /*2640*/  DFMA R22, R18, R8, -R16 ;  /* 0x000000081216722b */ /* 0x000fc80000000810 */
[----:B------:R-:W-:-:S04]  /*2650*/  DADD R6, R14, R6 ;  /* 0x000000000e067229 */ /* 0x000fc80000000006 */
[----:B------:R-:W-:-:S08]  /*2660*/  DFMA R20, R18, R20, R22 ;  /* 0x000000141214722b */ /* 0x000fd00000000016 */
[----:B------:R-:W-:-:S08]  /*2670*/  DFMA R20, R6, R8, R20 ;  /* 0x000000080614722b */ /* 0x000fd00000000014 */
[----:B------:R-:W-:-:S08]  /*2680*/  DADD R8, R16, R20 ;  /* 0x0000000010087229 */ /* 0x000fd00000000014 */
[--C-:B------:R-:W-:Y:S02]  /*2690*/  DADD R6, R2, R8.reuse ;  /* 0x0000000002067229 */ /* 0x100fe40000000008 */
[----:B------:R-:W-:-:S06]  /*26a0*/  DADD R16, R16, -R8 ;  /* 0x0000000010107229 */ /* 0x000fcc0000000808 */
[----:B------:R-:W-:Y:S02]  /*26b0*/  DADD R2, R2, -R6 ;  /* 0x0000000002027229 */ /* 0x000fe40000000806 */
[----:B------:R-:W-:-:S06]  /*26c0*/  DADD R16, R20, R16 ;  /* 0x0000000014107229 */ /* 0x000fcc0000000010 */
[----:B------:R-:W-:-:S08]  /*26d0*/  DADD R2, R8, R2 ;  /* 0x0000000008027229 */ /* 0x000fd00000000002 */
[----:B------:R-:W-:-:S08]  /*26e0*/  DADD R2, R16, R2 ;  /* 0x0000000010027229 */ /* 0x000fd00000000002 */
[----:B------:R-:W-:-:S08]  /*26f0*/  DADD R10, R10, R2 ;  /* 0x000000000a0a7229 */ /* 0x000fd00000000002 */
[----:B------:R-:W-:-:S08]  /*2700*/  DADD R8, R6, R10 ;  /* 0x0000000006087229 */ /* 0x000fd0000000000a */
[--C-:B------:R-:W-:Y:S02]  /*2710*/  DFMA R2, RZ, UR4, R8.reuse ;  /* 0x00000004ff027c2b */ /* 0x100fe40008000008 */
[----:B------:R-:W-:-:S06]  /*2720*/  DADD R6, R6, -R8 ;  /* 0x0000000006067229 */ /* 0x000fcc0000000808 */
[----:B------:R-:W-:Y:S02]  /*2730*/  DFMA R14, RZ, -UR4, R2 ;  /* 0x80000004ff0e7c2b */ /* 0x000fe40008000002 */
[----:B------:R-:W-:-:S06]  /*2740*/  DADD R6, R10, R6 ;  /* 0x000000000a067229 */ /* 0x000fcc0000000006 */
[----:B------:R-:W-:-:S08]  /*2750*/  DADD R14, -R8, R14 ;  /* 0x00000000080e7229 */ /* 0x000fd0000000010e */
[----:B------:R-:W-:-:S08]  /*2760*/  DADD R6, R6, -R14 ;  /* 0x0000000006067229 */ /* 0x000fd0000000080e */
[----:B------:R-:W-:-:S08]  /*2770*/  DFMA R6, RZ, UR8, R6 ;  /* 0x00000008ff067c2b */ /* 0x000fd00008000006 */
[----:B------:R-:W-:-:S08]  /*2780*/  DADD R8, R2, R6 ;  /* 0x0000000002087229 */ /* 0x000fd00000000006 */
[----:B------:R-:W-:Y:S02]  /*2790*/  DADD R10, R2, -R8 ;  /* 0x00000000020a7229 */ /* 0x000fe40000000808 */
[----:B------:R-:W-:-:S06]  /*27a0*/  DMUL R2, R8, 1 ;  /* 0x3ff0000008027828 */ /* 0x000fcc0000000000 */
[----:B------:R-:W-:Y:S02]  /*27b0*/  DADD R10, R6, R10 ;  /* 0x00000000060a7229 */ /* 0x000fe4000000000a */
[----:B------:R-:W-:-:S08]  /*27c0*/  DFMA R8, R8, 1, -R2 ;  /* 0x3ff000000808782b */ /* 0x000fd00000000802 */
[----:B------:R-:W-:Y:S01]  /*27d0*/  DFMA R10, R10, 1, R8 ;  /* 0x3ff000000a0a782b */ /* 0x000fe20000000008 */
[----:B------:R-:W-:Y:S02]  /*27e0*/  IMAD.MOV.U32 R8, RZ, RZ, 0x652b82fe ;  /* 0x652b82feff087424 */ /* 0x000fe400078e00ff */
[----:B------:R-:W-:-:S05]  /*27f0*/  IMAD.MOV.U32 R9, RZ, RZ, 0x3ff71547 ;  /* 0x3ff71547ff097424 */ /* 0x000fca00078e00ff */
[----:B------:R-:W-:-:S08]  /*2800*/  DADD R6, R2, R10 ;  /* 0x0000000002067229 */ /* 0x000fd0000000000a */
[----:B------:R-:W-:Y:S02]  /*2810*/  DFMA R8, R6, R8, 6.75539944105574400000e+15 ;  /* 0x433800000608742b */ /* 0x000fe40000000008 */
[----:B------:R-:W-:Y:S01]  /*2820*/  FSETP.GEU.AND P0, PT, |R7|, 4.1917929649353027344, PT ;  /* 0x4086232b0700780b */ /* 0x000fe20003f0e200 */
[----:B------:R-:W-:-:S05]  /*2830*/  DADD R2, R2, -R6 ;  /* 0x0000000002027229 */ /* 0x000fca0000000806 */
[----:B------:R-:W-:-:S03]  /*2840*/  DADD R14, R8, -6.75539944105574400000e+15 ;  /* 0xc3380000080e7429 */ /* 0x000fc60000000000 */
[----:B------:R-:W-:-:S05]  /*2850*/  DADD R10, R10, R2 ;  /* 0x000000000a0a7229 */ /* 0x000fca0000000002 */
[----:B------:R-:W-:Y:S01]  /*2860*/  DFMA R16, R14, -UR4, R6 ;  /* 0x800000040e107c2b */ /* 0x000fe20008000006 */
[----:B------:R-:W-:Y:S01]  /*2870*/  UMOV UR4, 0x3b39803f ;  /* 0x3b39803f00047882 */ /* 0x000fe20000000000 */
[----:B------:R-:W-:-:S06]  /*2880*/  UMOV UR5, 0x3c7abc9e ;  /* 0x3c7abc9e00057882 */ /* 0x000fcc0000000000 */
[----:B------:R-:W-:Y:S01]  /*2890*/  DFMA R14, R14, -UR4, R16 ;  /* 0x800000040e0e7c2b */ /* 0x000fe20008000010 */
[----:B------:R-:W-:Y:S01]  /*28a0*/  UMOV UR4, 0x69ce2bdf ;  /* 0x69ce2bdf00047882 */ /* 0x000fe20000000000 */
[----:B------:R-:W-:Y:S01]  /*28b0*/  IMAD.MOV.U32 R16, RZ, RZ, -0x35dec16 ;  /* 0xfca213eaff107424 */ /* 0x000fe200078e00ff */
[----:B------:R-:W-:Y:S01]  /*28c0*/  UMOV UR5, 0x3e5ade15 ;  /* 0x3e5ade1500057882 */ /* 0x000fe20000000000 */
[----:B------:R-:W-:-:S06]  /*28d0*/  IMAD.MOV.U32 R17, RZ, RZ, 0x3e928af3 ;  /* 0x3e928af3ff117424 */ /* 0x000fcc00078e00ff */
[----:B------:R-:W-:Y:S01]  /*28e0*/  DFMA R16, R14, UR4, R16 ;  /* 0x000000040e107c2b */ /* 0x000fe20008000010 */
[----:B------:R-:W-:Y:S01]  /*28f0*/  UMOV UR4, 0x62401315 ;  /* 0x6240131500047882 */ /* 0x000fe20000000000 */
[----:B------:R-:W-:-:S06]  /*2900*/  UMOV UR5, 0x3ec71dee ;  /* 0x3ec71dee00057882 */ /* 0x000fcc0000000000 */
[----:B------:R-:W-:Y:S01]  /*2910*/  DFMA R16, R14, R16, UR4 ;  /* 0x000000040e107e2b */ /* 0x000fe20008000010 */
        /* <DEDUP_REMOVED lines=20> */
[----:B------:R-:W-:-:S08]  /*2a60*/  DFMA R16, R14, R16, UR4 ;  /* 0x000000040e107e2b */ /* 0x000fd00008000010 */
[----:B------:R-:W-:-:S08]  /*2a70*/  DFMA R16, R14, R16, 1 ;  /* 0x3ff000000e10742b */ /* 0x000fd00000000010 */
[----:B------:R-:W-:-:S10]  /*2a80*/  DFMA R14, R14, R16, 1 ;  /* 0x3ff000000e0e742b */ /* 0x000fd40000000010 */
[----:B------:R-:W-:Y:S02]  /*2a90*/  IMAD R3, R8, 0x100000, R15 ;  /* 0x0010000008037824 */ /* 0x000fe400078e020f */
[----:B------:R-:W-:Y:S01]  /*2aa0*/  IMAD.MOV.U32 R2, RZ, RZ, R14 ;  /* 0x000000ffff027224 */ /* 0x000fe200078e000e */
[----:B------:R-:W-:Y:S06]  /*2ab0*/  @!P0 BRA `(.L_x_13) ;  /* 0x0000000000348947 */ /* 0x000fec0003800000 */
[----:B------:R-:W-:Y:S01]  /*2ac0*/  FSETP.GEU.AND P1, PT, |R7|, 4.2275390625, PT ;  /* 0x408748000700780b */ /* 0x000fe20003f2e200 */
[C---:B------:R-:W-:Y:S02]  /*2ad0*/  DADD R2, R6.reuse, +INF ;  /* 0x7ff0000006027429 */ /* 0x040fe40000000000 */
[----:B------:R-:W-:-:S08]  /*2ae0*/  DSETP.GEU.AND P0, PT, R6, RZ, PT ;  /* 0x000000ff0600722a */ /* 0x000fd00003f0e000 */
[----:B------:R-:W-:Y:S02]  /*2af0*/  FSEL R2, R2, RZ, P0 ;  /* 0x000000ff02027208 */ /* 0x000fe40000000000 */
[----:B------:R-:W-:Y:S01]  /*2b00*/  FSEL R3, R3, RZ, P0 ;  /* 0x000000ff03037208 */ /* 0x000fe20000000000 */
[----:B------:R-:W-:Y:S06]  /*2b10*/  @P1 BRA `(.L_x_13) ;  /* 0x00000000001c1947 */ /* 0x000fec0003800000 */
[----:B------:R-:W-:-:S04]  /*2b20*/  LEA.HI R2, R8, R8, RZ, 0x1 ;  /* 0x0000000808027211 */ /* 0x000fc800078f08ff */
[----:B------:R-:W-:-:S05]  /*2b30*/  SHF.R.S32.HI R3, RZ, 0x1, R2 ;  /* 0x00000001ff037819 */ /* 0x000fca0000011402 */
[----:B------:R-:W-:Y:S02]  /*2b40*/  IMAD.IADD R2, R8, 0x1, -R3 ;  /* 0x0000000108027824 */ /* 0x000fe400078e0a03 */
[----:B------:R-:W-:-:S03]  /*2b50*/  IMAD R15, R3, 0x100000, R15 ;  /* 0x00100000030f7824 */ /* 0x000fc600078e020f */
[----:B------:R-:W-:Y:S01]  /*2b60*/  LEA R3, R2, 0x3ff00000, 0x14 ;  /* 0x3ff0000002037811 */ /* 0x000fe200078ea0ff */
[----:B------:R-:W-:-:S06]  /*2b70*/  IMAD.MOV.U32 R2, RZ, RZ, RZ ;  /* 0x000000ffff027224 */ /* 0x000fcc00078e00ff */
[----:B------:R-:W-:-:S11]  /*2b80*/  DMUL R2, R14, R2 ;  /* 0x000000020e027228 */ /* 0x000fd60000000000 */
.L_x_13:
[----:B------:R-:W-:Y:S02]  /*2b90*/  DFMA R10, R10, R2, R2 ;  /* 0x000000020a0a722b */ /* 0x000fe40000000002 */
[----:B------:R-:W-:-:S08]  /*2ba0*/  DSETP.NEU.AND P0, PT, |R2|, +INF , PT ;  /* 0x7ff000000200742a */ /* 0x000fd00003f0d200 */
[----:B------:R-:W-:Y:S02]  /*2bb0*/  FSEL R6, R2, R10, !P0 ;  /* 0x0000000a02067208 */ /* 0x000fe40004000000 */
[----:B------:R-:W-:Y:S01]  /*2bc0*/  FSEL R2, R3, R11, !P0 ;  /* 0x0000000b03027208 */ /* 0x000fe20004000000 */
[----:B------:R-:W-:Y:S01]  /*2bd0*/  IMAD.MOV.U32 R3, RZ, RZ, 0x0 ;  /* 0x00000000ff037424 */ /* 0x000fe200078e00ff */
[----:B------:R-:W-:Y:S02]  /*2be0*/  R2UR UR4, R6 ;  /* 0x00000000060472ca */ /* 0x000fe400000e0000 */
[----:B------:R-:W-:Y:S01]  /*2bf0*/  R2UR UR5, R2 ;  /* 0x00000000020572ca */ /* 0x000fe200000e0000 */
[----:B------:R-:W-:-:S04]  /*2c00*/  IMAD.MOV.U32 R2, RZ, RZ, R4 ;  /* 0x000000ffff027224 */ /* 0x000fc800078e0004 */
[----:B------:R-:W-:Y:S10]  /*2c10*/  RET.REL.NODEC R2 `(_Z10_1DstencilPdS_iiiiii) ;  /* 0xffffffd002f87950 */ /* 0x000ff40003c3ffff */
.L_x_14:
[----:B------:R-:W-:-:S00]  /*2c20*/  BRA `(.L_x_14) ;  /* 0xfffffffc00fc7947 */ /* 0x000fc0000383ffff */
[----:B------:R-:W-:-:S00]  /*2c30*/  NOP ;  /* 0x0000000000007918 */ /* 0x000fc00000000000 */
        /* <DEDUP_REMOVED lines=12> */
.L_x_16:


//--------------------- .nv.shared.reserved.0     --------------------------
	.section	.nv.shared.reserved.0,"aw",@nobits
	.weak		__nv_reservedSMEM_offset_0_alias
	.size		__nv_reservedSMEM_offset_0_alias, 0, 64
	.other		__nv_reservedSMEM_offset_0_alias,@"STO_CUDA_RESERVED_SHARED STV_DEFAULT"
__nv_reservedSMEM_offset_0_alias:
	.zero		0
	.zero		64


//--------------------- .nv.constant0._Z10_1DstencilPdS_iiiiii --------------------------
	.section	.nv.constant0._Z10_1DstencilPdS_iiiiii,"a",@progbits
	.sectionflags	@""
	.align	4
.nv.constant0._Z10_1DstencilPdS_iiiiii:
	.zero		936


//--------------------- SYMBOLS --------------------------

	.type		.nv.reservedSmem.offset0,@object
	.size		.nv.reservedSmem.offset0,0x4
